	.target	sm_90a

	.elftype	@"ET_EXEC"


//--------------------- .note.nv.tkinfo           --------------------------
	.section	.note.nv.tkinfo,"",@"SHT_NOTE"
	.sectionflags	@"SHF_NOTE_NV_TKINFO"
	.tkinfo
        /*0018*/ 	.word	0x00000002
        /*0030*/ 	.string	""
        /*0030*/ 	.string	"ptxas"
        /*0030*/ 	.string	"Cuda compilation tools, release 13.0, V13.0.88"
        /*0030*/ 	.string	"Build cuda_13.0.r13.0/compiler.36424714_0"
        /*0030*/ 	.string	"-arch sm_90a -m 64 "



//--------------------- .note.nv.cuinfo           --------------------------
	.section	.note.nv.cuinfo,"",@"SHT_NOTE"
	.sectionflags	@"SHF_NOTE_NV_CUINFO"
        /*0018*/ 	.short	0x0002
        /*001a*/ 	.short	0x005a
        /*001c*/ 	.short	0x0082
	.zero		2


//--------------------- .nv.info                  --------------------------
	.section	.nv.info,"",@"SHT_CUDA_INFO"
	.align	4


	//----- nvinfo : EIATTR_REGCOUNT
	.align		4
        /*0000*/ 	.byte	0x04, 0x2f
        /*0002*/ 	.short	(.L_12 - .L_11)
	.align		4
.L_11:
        /*0004*/ 	.word	index@(_ZN7cutlass13device_kernelINS_4conv6kernel13ConvUniversalINS1_16ConvProblemShapeILNS1_8OperatorE0ELi3EEENS1_10collective14CollectiveConvINS1_46MainloopSm90TmaGmmaWarpSpecializedImplicitGemmILS5_0ELi14ELi3EN4cute5tupleIJNSA_1CILi2EEENSC_ILi1EEESE_EEENS1_36KernelImplicitTmaWarpSpecializedSm90ELi1EEENSB_IJNSC_ILi128EEESI_NSB_IJNSC_ILi32EEEEEEEEENS_10bfloat16_tESM_NSA_8TiledMMAINSA_8MMA_AtomIJNSA_4SM904GMMA28MMA_64x128x16_F32BF16BF16_SSILNSQ_5MajorE0ELSS_0ELNSQ_7ScaleInE1ELST_1EEEEEENSA_6LayoutINSB_IJSE_SE_SE_EEENSB_IJNSC_ILi0EEESY_SY_EEEEENSB_IJNSA_10UnderscoreES11_S11_EEEEENS7_6detail26Sm90ImplicitGemmTileTraitsINSA_20SM90_TMA_LOAD_IM2COLENSA_14ComposedLayoutINSA_7SwizzleILi2ELi4ELi3EEENSA_18smem_ptr_flag_bitsILi16EEENSW_INSB_IJNSB_IJNSC_ILi8EEENSC_ILi16EEEEEENSB_IJSJ_SE_EEENSB_IJSE_NSC_ILi14EEEEEEEEENSB_IJNSB_IJSJ_NSC_ILi256EEEEEENSB_IJSE_SY_EEENSB_IJSY_NSC_ILi4096EEEEEEEEEEEEEvEENS15_INSA_23SM90_TMA_LOAD_MULTICASTES1Q_vEEEENS_8epilogue10collective6detail29Sm90TmaWarpSpecializedAdapterINS1W_15DefaultEpilogueISM_NSB_IJNSB_IJllllEEESE_SY_EEES21_NS1V_6thread17LinearCombinationISM_Li1EffLNS22_9ScaleType4KindE0ELNS_15FloatRoundStyleE2ESM_EENS_4gemm15EpilogueDefaultEEEEEvvEEEEvNT_6ParamsE)
        /*0008*/ 	.word	0x0000009a


	//----- nvinfo : EIATTR_FRAME_SIZE
	.align		4
.L_12:
        /*000c*/ 	.byte	0x04, 0x11
        /*000e*/ 	.short	(.L_14 - .L_13)
	.align		4
.L_13:
        /*0010*/ 	.word	index@(_ZN7cutlass13device_kernelINS_4conv6kernel13ConvUniversalINS1_16ConvProblemShapeILNS1_8OperatorE0ELi3EEENS1_10collective14CollectiveConvINS1_46MainloopSm90TmaGmmaWarpSpecializedImplicitGemmILS5_0ELi14ELi3EN4cute5tupleIJNSA_1CILi2EEENSC_ILi1EEESE_EEENS1_36KernelImplicitTmaWarpSpecializedSm90ELi1EEENSB_IJNSC_ILi128EEESI_NSB_IJNSC_ILi32EEEEEEEEENS_10bfloat16_tESM_NSA_8TiledMMAINSA_8MMA_AtomIJNSA_4SM904GMMA28MMA_64x128x16_F32BF16BF16_SSILNSQ_5MajorE0ELSS_0ELNSQ_7ScaleInE1ELST_1EEEEEENSA_6LayoutINSB_IJSE_SE_SE_EEENSB_IJNSC_ILi0EEESY_SY_EEEEENSB_IJNSA_10UnderscoreES11_S11_EEEEENS7_6detail26Sm90ImplicitGemmTileTraitsINSA_20SM90_TMA_LOAD_IM2COLENSA_14ComposedLayoutINSA_7SwizzleILi2ELi4ELi3EEENSA_18smem_ptr_flag_bitsILi16EEENSW_INSB_IJNSB_IJNSC_ILi8EEENSC_ILi16EEEEEENSB_IJSJ_SE_EEENSB_IJSE_NSC_ILi14EEEEEEEEENSB_IJNSB_IJSJ_NSC_ILi256EEEEEENSB_IJSE_SY_EEENSB_IJSY_NSC_ILi4096EEEEEEEEEEEEEvEENS15_INSA_23SM90_TMA_LOAD_MULTICASTES1Q_vEEEENS_8epilogue10collective6detail29Sm90TmaWarpSpecializedAdapterINS1W_15DefaultEpilogueISM_NSB_IJNSB_IJllllEEESE_SY_EEES21_NS1V_6thread17LinearCombinationISM_Li1EffLNS22_9ScaleType4KindE0ELNS_15FloatRoundStyleE2ESM_EENS_4gemm15EpilogueDefaultEEEEEvvEEEEvNT_6ParamsE)
        /*0014*/ 	.word	0x00000000


	//----- nvinfo : EIATTR_MIN_STACK_SIZE
	.align		4
.L_14:
        /*0018*/ 	.byte	0x04, 0x12
        /*001a*/ 	.short	(.L_16 - .L_15)
	.align		4
.L_15:
        /*001c*/ 	.word	index@(_ZN7cutlass13device_kernelINS_4conv6kernel13ConvUniversalINS1_16ConvProblemShapeILNS1_8OperatorE0ELi3EEENS1_10collective14CollectiveConvINS1_46MainloopSm90TmaGmmaWarpSpecializedImplicitGemmILS5_0ELi14ELi3EN4cute5tupleIJNSA_1CILi2EEENSC_ILi1EEESE_EEENS1_36KernelImplicitTmaWarpSpecializedSm90ELi1EEENSB_IJNSC_ILi128EEESI_NSB_IJNSC_ILi32EEEEEEEEENS_10bfloat16_tESM_NSA_8TiledMMAINSA_8MMA_AtomIJNSA_4SM904GMMA28MMA_64x128x16_F32BF16BF16_SSILNSQ_5MajorE0ELSS_0ELNSQ_7ScaleInE1ELST_1EEEEEENSA_6LayoutINSB_IJSE_SE_SE_EEENSB_IJNSC_ILi0EEESY_SY_EEEEENSB_IJNSA_10UnderscoreES11_S11_EEEEENS7_6detail26Sm90ImplicitGemmTileTraitsINSA_20SM90_TMA_LOAD_IM2COLENSA_14ComposedLayoutINSA_7SwizzleILi2ELi4ELi3EEENSA_18smem_ptr_flag_bitsILi16EEENSW_INSB_IJNSB_IJNSC_ILi8EEENSC_ILi16EEEEEENSB_IJSJ_SE_EEENSB_IJSE_NSC_ILi14EEEEEEEEENSB_IJNSB_IJSJ_NSC_ILi256EEEEEENSB_IJSE_SY_EEENSB_IJSY_NSC_ILi4096EEEEEEEEEEEEEvEENS15_INSA_23SM90_TMA_LOAD_MULTICASTES1Q_vEEEENS_8epilogue10collective6detail29Sm90TmaWarpSpecializedAdapterINS1W_15DefaultEpilogueISM_NSB_IJNSB_IJllllEEESE_SY_EEES21_NS1V_6thread17LinearCombinationISM_Li1EffLNS22_9ScaleType4KindE0ELNS_15FloatRoundStyleE2ESM_EENS_4gemm15EpilogueDefaultEEEEEvvEEEEvNT_6ParamsE)
        /*0020*/ 	.word	0x00000000
.L_16:


//--------------------- .nv.compat                --------------------------
	.section	.nv.compat,"",@"SHT_CUDA_COMPAT_INFO"
	.align	4
        /*0000*/ 	.byte	0x02, 0x09, 0x01, 0x00, 0x02, 0x02, 0x04, 0x00, 0x02, 0x05, 0x05, 0x00, 0x03, 0x07, 0x01, 0x01
        /*0010*/ 	.byte	0x02, 0x03, 0x01, 0x00, 0x02, 0x06, 0x01, 0x00, 0x04, 0x0b, 0x08, 0x00, 0x00, 0x00, 0x00, 0x00
        /*0020*/ 	.byte	0x00, 0x00, 0x00, 0x00


//--------------------- .nv.info._ZN7cutlass13device_kernelINS_4conv6kernel13ConvUniversalINS1_16ConvProblemShapeILNS1_8OperatorE0ELi3EEENS1_10collective14CollectiveConvINS1_46MainloopSm90TmaGmmaWarpSpecializedImplicitGemmILS5_0ELi14ELi3EN4cute5tupleIJNSA_1CILi2EEENSC_ILi1EEESE_EEENS1_36KernelImplicitTmaWarpSpecializedSm90ELi1EEENSB_IJNSC_ILi128EEESI_NSB_IJNSC_ILi32EEEEEEEEENS_10bfloat16_tESM_NSA_8TiledMMAINSA_8MMA_AtomIJNSA_4SM904GMMA28MMA_64x128x16_F32BF16BF16_SSILNSQ_5MajorE0ELSS_0ELNSQ_7ScaleInE1ELST_1EEEEEENSA_6LayoutINSB_IJSE_SE_SE_EEENSB_IJNSC_ILi0EEESY_SY_EEEEENSB_IJNSA_10UnderscoreES11_S11_EEEEENS7_6detail26Sm90ImplicitGemmTileTraitsINSA_20SM90_TMA_LOAD_IM2COLENSA_14ComposedLayoutINSA_7SwizzleILi2ELi4ELi3EEENSA_18smem_ptr_flag_bitsILi16EEENSW_INSB_IJNSB_IJNSC_ILi8EEENSC_ILi16EEEEEENSB_IJSJ_SE_EEENSB_IJSE_NSC_ILi14EEEEEEEEENSB_IJNSB_IJSJ_NSC_ILi256EEEEEENSB_IJSE_SY_EEENSB_IJSY_NSC_ILi4096EEEEEEEEEEEEEvEENS15_INSA_23SM90_TMA_LOAD_MULTICASTES1Q_vEEEENS_8epilogue10collective6detail29Sm90TmaWarpSpecializedAdapterINS1W_15DefaultEpilogueISM_NSB_IJNSB_IJllllEEESE_SY_EEES21_NS1V_6thread17LinearCombinationISM_Li1EffLNS22_9ScaleType4KindE0ELNS_15FloatRoundStyleE2ESM_EENS_4gemm15EpilogueDefaultEEEEEvvEEEEvNT_6ParamsE --------------------------
	.section	.nv.info._ZN7cutlass13device_kernelINS_4conv6kernel13ConvUniversalINS1_16ConvProblemShapeILNS1_8OperatorE0ELi3EEENS1_10collective14CollectiveConvINS1_46MainloopSm90TmaGmmaWarpSpecializedImplicitGemmILS5_0ELi14ELi3EN4cute5tupleIJNSA_1CILi2EEENSC_ILi1EEESE_EEENS1_36KernelImplicitTmaWarpSpecializedSm90ELi1EEENSB_IJNSC_ILi128EEESI_NSB_IJNSC_ILi32EEEEEEEEENS_10bfloat16_tESM_NSA_8TiledMMAINSA_8MMA_AtomIJNSA_4SM904GMMA28MMA_64x128x16_F32BF16BF16_SSILNSQ_5MajorE0ELSS_0ELNSQ_7ScaleInE1ELST_1EEEEEENSA_6LayoutINSB_IJSE_SE_SE_EEENSB_IJNSC_ILi0EEESY_SY_EEEEENSB_IJNSA_10UnderscoreES11_S11_EEEEENS7_6detail26Sm90ImplicitGemmTileTraitsINSA_20SM90_TMA_LOAD_IM2COLENSA_14ComposedLayoutINSA_7SwizzleILi2ELi4ELi3EEENSA_18smem_ptr_flag_bitsILi16EEENSW_INSB_IJNSB_IJNSC_ILi8EEENSC_ILi16EEEEEENSB_IJSJ_SE_EEENSB_IJSE_NSC_ILi14EEEEEEEEENSB_IJNSB_IJSJ_NSC_ILi256EEEEEENSB_IJSE_SY_EEENSB_IJSY_NSC_ILi4096EEEEEEEEEEEEEvEENS15_INSA_23SM90_TMA_LOAD_MULTICASTES1Q_vEEEENS_8epilogue10collective6detail29Sm90TmaWarpSpecializedAdapterINS1W_15DefaultEpilogueISM_NSB_IJNSB_IJllllEEESE_SY_EEES21_NS1V_6thread17LinearCombinationISM_Li1EffLNS22_9ScaleType4KindE0ELNS_15FloatRoundStyleE2ESM_EENS_4gemm15EpilogueDefaultEEEEEvvEEEEvNT_6ParamsE,"",@"SHT_CUDA_INFO"
	.sectionflags	@""
	.align	4


	//----- nvinfo : EIATTR_CUDA_API_VERSION
	.align		4
        /*0000*/ 	.byte	0x04, 0x37
        /*0002*/ 	.short	(.L_18 - .L_17)
.L_17:
        /*0004*/ 	.word	0x00000082


	//----- nvinfo : EIATTR_KPARAM_INFO
	.align		4
.L_18:
        /*0008*/ 	.byte	0x04, 0x17
        /*000a*/ 	.short	(.L_20 - .L_19)
.L_19:
        /*000c*/ 	.word	0x00000000
        /*0010*/ 	.short	0x0000
        /*0012*/ 	.short	0x0070
        /*0014*/ 	.byte	0x00, 0xf0, 0x01, 0x10


	//----- nvinfo : EIATTR_SPARSE_MMA_MASK
	.align		4
.L_20:
        /*0018*/ 	.byte	0x03, 0x50
        /*001a*/ 	.short	0x0000


	//----- nvinfo : EIATTR_MAXREG_COUNT
	.align		4
        /*001c*/ 	.byte	0x03, 0x1b
        /*001e*/ 	.short	0x00ff


	//----- nvinfo : EIATTR_NUM_BARRIERS
	.align		4
        /*0020*/ 	.byte	0x02, 0x4c
        /*0022*/ 	.byte	0x01
	.zero		1


	//----- nvinfo : EIATTR_MERCURY_ISA_VERSION
	.align		4
        /*0024*/ 	.byte	0x03, 0x5f
        /*0026*/ 	.short	0x0101


	//----- nvinfo : EIATTR_COOP_GROUP_MASK_REGIDS
	.align		4
        /*0028*/ 	.byte	0x04, 0x29
        /*002a*/ 	.short	(.L_22 - .L_21)


	//   ....[0]....
.L_21:
        /*002c*/ 	.word	0xffffffff


	//   ....[1]....
        /*0030*/ 	.word	0xffffffff


	//   ....[2]....
        /*0034*/ 	.word	0xffffffff


	//   ....[3]....
        /*0038*/ 	.word	0xffffffff


	//----- nvinfo : EIATTR_COOP_GROUP_INSTR_OFFSETS
	.align		4
.L_22:
        /*003c*/ 	.byte	0x04, 0x28
        /*003e*/ 	.short	(.L_24 - .L_23)


	//   ....[0]....
.L_23:
        /*0040*/ 	.word	0x00000070


	//   ....[1]....
        /*0044*/ 	.word	0x00000080


	//   ....[2]....
        /*0048*/ 	.word	0x00000140


	//   ....[3]....
        /*004c*/ 	.word	0x00000810


	//----- nvinfo : EIATTR_MBARRIER_INSTR_OFFSETS
	.align		4
.L_24:
        /*0050*/ 	.byte	0x04, 0x39
        /*0052*/ 	.short	(.L_26 - .L_25)


	//   ....[0]....
.L_25:
        /*0054*/ 	.word	0x00000310
        /*0058*/ 	.word	0x000000ff
        /*005c*/ 	.word	0x00038000
        /*0060*/ 	.short	0x0100
        /*0062*/ 	.byte	0x08
	.zero		1


	//   ....[1]....
        /*0064*/ 	.word	0x00000320
        /*0068*/ 	.word	0x000000ff
        /*006c*/ 	.word	0x00038070
        /*0070*/ 	.short	0x0100
        /*0072*/ 	.byte	0x08
	.zero		1


	//   ....[2]....
        /*0074*/ 	.word	0x00000330
        /*0078*/ 	.word	0x000000ff
        /*007c*/ 	.word	0x00038008
        /*0080*/ 	.short	0x0100
        /*0082*/ 	.byte	0x08
	.zero		1


	//   ....[3]....
        /*0084*/ 	.word	0x00000340
        /*0088*/ 	.word	0x000000ff
        /*008c*/ 	.word	0x00038078
        /*0090*/ 	.short	0x0100
        /*0092*/ 	.byte	0x08
	.zero		1


	//   ....[4]....
        /*0094*/ 	.word	0x00000350
        /*0098*/ 	.word	0x000000ff
        /*009c*/ 	.word	0x00038010
        /*00a0*/ 	.short	0x0100
        /*00a2*/ 	.byte	0x08
	.zero		1


	//   ....[5]....
        /*00a4*/ 	.word	0x00000360
        /*00a8*/ 	.word	0x000000ff
        /*00ac*/ 	.word	0x00038080
        /*00b0*/ 	.short	0x0100
        /*00b2*/ 	.byte	0x08
	.zero		1


	//   ....[6]....
        /*00b4*/ 	.word	0x00000370
        /*00b8*/ 	.word	0x000000ff
        /*00bc*/ 	.word	0x00038018
        /*00c0*/ 	.short	0x0100
        /*00c2*/ 	.byte	0x08
	.zero		1


	//   ....[7]....
        /*00c4*/ 	.word	0x00000380
        /*00c8*/ 	.word	0x000000ff
        /*00cc*/ 	.word	0x00038088
        /*00d0*/ 	.short	0x0100
        /*00d2*/ 	.byte	0x08
	.zero		1


	//   ....[8]....
        /*00d4*/ 	.word	0x00000390
        /*00d8*/ 	.word	0x000000ff
        /*00dc*/ 	.word	0x00038020
        /*00e0*/ 	.short	0x0100
        /*00e2*/ 	.byte	0x08
	.zero		1


	//   ....[9]....
        /*00e4*/ 	.word	0x000003a0
        /*00e8*/ 	.word	0x000000ff
        /*00ec*/ 	.word	0x00038090
        /*00f0*/ 	.short	0x0100
        /*00f2*/ 	.byte	0x08
	.zero		1


	//   ....[10]....
        /*00f4*/ 	.word	0x000003b0
        /*00f8*/ 	.word	0x000000ff
        /*00fc*/ 	.word	0x00038028
        /*0100*/ 	.short	0x0100
        /*0102*/ 	.byte	0x08
	.zero		1


	//   ....[11]....
        /*0104*/ 	.word	0x000003c0
        /*0108*/ 	.word	0x000000ff
        /*010c*/ 	.word	0x00038098
        /*0110*/ 	.short	0x0100
        /*0112*/ 	.byte	0x08
	.zero		1


	//   ....[12]....
        /*0114*/ 	.word	0x000003d0
        /*0118*/ 	.word	0x000000ff
        /*011c*/ 	.word	0x00038030
        /*0120*/ 	.short	0x0100
        /*0122*/ 	.byte	0x08
	.zero		1


	//   ....[13]....
        /*0124*/ 	.word	0x000003e0
        /*0128*/ 	.word	0x000000ff
        /*012c*/ 	.word	0x000380a0
        /*0130*/ 	.short	0x0100
        /*0132*/ 	.byte	0x08
	.zero		1


	//   ....[14]....
        /*0134*/ 	.word	0x000003f0
        /*0138*/ 	.word	0x000000ff
        /*013c*/ 	.word	0x00038038
        /*0140*/ 	.short	0x0100
        /*0142*/ 	.byte	0x08
	.zero		1


	//   ....[15]....
        /*0144*/ 	.word	0x00000400
        /*0148*/ 	.word	0x000000ff
        /*014c*/ 	.word	0x000380a8
        /*0150*/ 	.short	0x0100
        /*0152*/ 	.byte	0x08
	.zero		1


	//   ....[16]....
        /*0154*/ 	.word	0x00000410
        /*0158*/ 	.word	0x000000ff
        /*015c*/ 	.word	0x00038040
        /*0160*/ 	.short	0x0100
        /*0162*/ 	.byte	0x08
	.zero		1


	//   ....[17]....
        /*0164*/ 	.word	0x00000420
        /*0168*/ 	.word	0x000000ff
        /*016c*/ 	.word	0x000380b0
        /*0170*/ 	.short	0x0100
        /*0172*/ 	.byte	0x08
	.zero		1


	//   ....[18]....
        /*0174*/ 	.word	0x00000430
        /*0178*/ 	.word	0x000000ff
        /*017c*/ 	.word	0x00038048
        /*0180*/ 	.short	0x0100
        /*0182*/ 	.byte	0x08
	.zero		1


	//   ....[19]....
        /*0184*/ 	.word	0x00000440
        /*0188*/ 	.word	0x000000ff
        /*018c*/ 	.word	0x000380b8
        /*0190*/ 	.short	0x0100
        /*0192*/ 	.byte	0x08
	.zero		1


	//   ....[20]....
        /*0194*/ 	.word	0x00000450
        /*0198*/ 	.word	0x000000ff
        /*019c*/ 	.word	0x00038050
        /*01a0*/ 	.short	0x0100
        /*01a2*/ 	.byte	0x08
	.zero		1


	//   ....[21]....
        /*01a4*/ 	.word	0x00000460
        /*01a8*/ 	.word	0x000000ff
        /*01ac*/ 	.word	0x000380c0
        /*01b0*/ 	.short	0x0100
        /*01b2*/ 	.byte	0x08
	.zero		1


	//   ....[22]....
        /*01b4*/ 	.word	0x00000470
        /*01b8*/ 	.word	0x000000ff
        /*01bc*/ 	.word	0x00038058
        /*01c0*/ 	.short	0x0100
        /*01c2*/ 	.byte	0x08
	.zero		1


	//   ....[23]....
        /*01c4*/ 	.word	0x00000480
        /*01c8*/ 	.word	0x000000ff
        /*01cc*/ 	.word	0x000380c8
        /*01d0*/ 	.short	0x0100
        /*01d2*/ 	.byte	0x08
	.zero		1


	//   ....[24]....
        /*01d4*/ 	.word	0x00000490
        /*01d8*/ 	.word	0x000000ff
        /*01dc*/ 	.word	0x00038060
        /*01e0*/ 	.short	0x0100
        /*01e2*/ 	.byte	0x08
	.zero		1


	//   ....[25]....
        /*01e4*/ 	.word	0x000004a0
        /*01e8*/ 	.word	0x000000ff
        /*01ec*/ 	.word	0x000380d0
        /*01f0*/ 	.short	0x0100
        /*01f2*/ 	.byte	0x08
	.zero		1


	//   ....[26]....
        /*01f4*/ 	.word	0x000004b0
        /*01f8*/ 	.word	0x000000ff
        /*01fc*/ 	.word	0x00038068
        /*0200*/ 	.short	0x0100
        /*0202*/ 	.byte	0x08
	.zero		1


	//   ....[27]....
        /*0204*/ 	.word	0x000004c0
        /*0208*/ 	.word	0x000000ff
        /*020c*/ 	.word	0x000380d8
        /*0210*/ 	.short	0x0100
        /*0212*/ 	.byte	0x08
	.zero		1


	//   ....[28]....
        /*0214*/ 	.word	0x00001080
        /*0218*/ 	.word	0x00000006
        /*021c*/ 	.word	0x00038000
        /*0220*/ 	.short	0x010a
        /*0222*/ 	.byte	0x3f
	.zero		1


	//   ....[29]....
        /*0224*/ 	.word	0x000013e0
        /*0228*/ 	.word	0x0000000a
        /*022c*/ 	.word	0x00038000
        /*0230*/ 	.short	0x010a
        /*0232*/ 	.byte	0x3f
	.zero		1


	//   ....[30]....
        /*0234*/ 	.word	0x000015c0
        /*0238*/ 	.word	0x00000007
        /*023c*/ 	.word	0x00000000
        /*0240*/ 	.short	0x0101
        /*0242*/ 	.byte	0x3f
	.zero		1


	//   ....[31]....
        /*0244*/ 	.word	0x00001800
        /*0248*/ 	.word	0x00000003
        /*024c*/ 	.word	0x00000000
        /*0250*/ 	.short	0x0101
        /*0252*/ 	.byte	0x3f
	.zero		1


	//   ....[32]....
        /*0254*/ 	.word	0x00009570
        /*0258*/ 	.word	0x0000000d
        /*025c*/ 	.word	0x00038070
        /*0260*/ 	.short	0x010a
        /*0262*/ 	.byte	0x3f
	.zero		1


	//   ....[33]....
        /*0264*/ 	.word	0x00009dc0
        /*0268*/ 	.word	0x00000004
        /*026c*/ 	.word	0x00000000
        /*0270*/ 	.short	0x010a
        /*0272*/ 	.byte	0x3f
	.zero		1


	//   ....[34]....
        /*0274*/ 	.word	0x00009e70
        /*0278*/ 	.word	0x00000000
        /*027c*/ 	.word	0x00000000
        /*0280*/ 	.short	0x010a
        /*0282*/ 	.byte	0x3f
	.zero		1


	//   ....[35]....
        /*0284*/ 	.word	0x00009f20
        /*0288*/ 	.word	0x00000000
        /*028c*/ 	.word	0x00000000
        /*0290*/ 	.short	0x010a
        /*0292*/ 	.byte	0x3f
	.zero		1


	//   ....[36]....
        /*0294*/ 	.word	0x00009fd0
        /*0298*/ 	.word	0x00000000
        /*029c*/ 	.word	0x00000000
        /*02a0*/ 	.short	0x010a
        /*02a2*/ 	.byte	0x3f
	.zero		1


	//   ....[37]....
        /*02a4*/ 	.word	0x0000a080
        /*02a8*/ 	.word	0x00000000
        /*02ac*/ 	.word	0x00000000
        /*02b0*/ 	.short	0x010a
        /*02b2*/ 	.byte	0x3f
	.zero		1


	//   ....[38]....
        /*02b4*/ 	.word	0x0000a130
        /*02b8*/ 	.word	0x00000000
        /*02bc*/ 	.word	0x00000000
        /*02c0*/ 	.short	0x010a
        /*02c2*/ 	.byte	0x3f
	.zero		1


	//   ....[39]....
        /*02c4*/ 	.word	0x0000a1e0
        /*02c8*/ 	.word	0x00000000
        /*02cc*/ 	.word	0x00000000
        /*02d0*/ 	.short	0x010a
        /*02d2*/ 	.byte	0x3f
	.zero		1


	//   ....[40]....
        /*02d4*/ 	.word	0x0000a290
        /*02d8*/ 	.word	0x00000000
        /*02dc*/ 	.word	0x00000000
        /*02e0*/ 	.short	0x010a
        /*02e2*/ 	.byte	0x3f
	.zero		1


	//   ....[41]....
        /*02e4*/ 	.word	0x0000a340
        /*02e8*/ 	.word	0x00000000
        /*02ec*/ 	.word	0x00000000
        /*02f0*/ 	.short	0x010a
        /*02f2*/ 	.byte	0x3f
	.zero		1


	//   ....[42]....
        /*02f4*/ 	.word	0x0000a3f0
        /*02f8*/ 	.word	0x00000000
        /*02fc*/ 	.word	0x00000000
        /*0300*/ 	.short	0x010a
        /*0302*/ 	.byte	0x3f
	.zero		1


	//   ....[43]....
        /*0304*/ 	.word	0x0000a4a0
        /*0308*/ 	.word	0x00000000
        /*030c*/ 	.word	0x00000000
        /*0310*/ 	.short	0x010a
        /*0312*/ 	.byte	0x3f
	.zero		1


	//   ....[44]....
        /*0314*/ 	.word	0x0000a550
        /*0318*/ 	.word	0x00000000
        /*031c*/ 	.word	0x00000000
        /*0320*/ 	.short	0x010a
        /*0322*/ 	.byte	0x3f
	.zero		1


	//   ....[45]....
        /*0324*/ 	.word	0x0000a600
        /*0328*/ 	.word	0x00000000
        /*032c*/ 	.word	0x00000000
        /*0330*/ 	.short	0x010a
        /*0332*/ 	.byte	0x3f
	.zero		1


	//   ....[46]....
        /*0334*/ 	.word	0x0000a6b0
        /*0338*/ 	.word	0x00000003
        /*033c*/ 	.word	0x00000000
        /*0340*/ 	.short	0x010a
        /*0342*/ 	.byte	0x3f
	.zero		1


	//----- nvinfo : EIATTR_NUM_MBARRIERS
	.align		4
.L_26:
        /*0344*/ 	.byte	0x03, 0x38
        /*0346*/ 	.short	0x001c


	//----- nvinfo : EIATTR_EXIT_INSTR_OFFSETS
	.align		4
        /*0348*/ 	.byte	0x04, 0x1c
        /*034a*/ 	.short	(.L_28 - .L_27)


	//   ....[0]....
.L_27:
        /*034c*/ 	.word	0x00000bb0


	//   ....[1]....
        /*0350*/ 	.word	0x00001960


	//   ....[2]....
        /*0354*/ 	.word	0x00006e60


	//   ....[3]....
        /*0358*/ 	.word	0x00006e90


	//   ....[4]....
        /*035c*/ 	.word	0x00009330


	//   ....[5]....
        /*0360*/ 	.word	0x00009360


	//   ....[6]....
        /*0364*/ 	.word	0x00009380


	//   ....[7]....
        /*0368*/ 	.word	0x00009cd0


	//   ....[8]....
        /*036c*/ 	.word	0x0000a6e0


	//----- nvinfo : EIATTR_MAX_THREADS
	.align		4
.L_28:
        /*0370*/ 	.byte	0x04, 0x05
        /*0372*/ 	.short	(.L_30 - .L_29)
.L_29:
        /*0374*/ 	.word	0x00000100
        /*0378*/ 	.word	0x00000001
        /*037c*/ 	.word	0x00000001


	//----- nvinfo : EIATTR_CRS_STACK_SIZE
	.align		4
.L_30:
        /*0380*/ 	.byte	0x04, 0x1e
        /*0382*/ 	.short	(.L_32 - .L_31)
.L_31:
        /*0384*/ 	.word	0x00000000


	//----- nvinfo : EIATTR_CBANK_PARAM_SIZE
	.align		4
.L_32:
        /*0388*/ 	.byte	0x03, 0x19
        /*038a*/ 	.short	0x0470


	//----- nvinfo : EIATTR_PARAM_CBANK
	.align		4
        /*038c*/ 	.byte	0x04, 0x0a
        /*038e*/ 	.short	(.L_34 - .L_33)
	.align		4
.L_33:
        /*0390*/ 	.word	index@(.nv.constant0._ZN7cutlass13device_kernelINS_4conv6kernel13ConvUniversalINS1_16ConvProblemShapeILNS1_8OperatorE0ELi3EEENS1_10collective14CollectiveConvINS1_46MainloopSm90TmaGmmaWarpSpecializedImplicitGemmILS5_0ELi14ELi3EN4cute5tupleIJNSA_1CILi2EEENSC_ILi1EEESE_EEENS1_36KernelImplicitTmaWarpSpecializedSm90ELi1EEENSB_IJNSC_ILi128EEESI_NSB_IJNSC_ILi32EEEEEEEEENS_10bfloat16_tESM_NSA_8TiledMMAINSA_8MMA_AtomIJNSA_4SM904GMMA28MMA_64x128x16_F32BF16BF16_SSILNSQ_5MajorE0ELSS_0ELNSQ_7ScaleInE1ELST_1EEEEEENSA_6LayoutINSB_IJSE_SE_SE_EEENSB_IJNSC_ILi0EEESY_SY_EEEEENSB_IJNSA_10UnderscoreES11_S11_EEEEENS7_6detail26Sm90ImplicitGemmTileTraitsINSA_20SM90_TMA_LOAD_IM2COLENSA_14ComposedLayoutINSA_7SwizzleILi2ELi4ELi3EEENSA_18smem_ptr_flag_bitsILi16EEENSW_INSB_IJNSB_IJNSC_ILi8EEENSC_ILi16EEEEEENSB_IJSJ_SE_EEENSB_IJSE_NSC_ILi14EEEEEEEEENSB_IJNSB_IJSJ_NSC_ILi256EEEEEENSB_IJSE_SY_EEENSB_IJSY_NSC_ILi4096EEEEEEEEEEEEEvEENS15_INSA_23SM90_TMA_LOAD_MULTICASTES1Q_vEEEENS_8epilogue10collective6detail29Sm90TmaWarpSpecializedAdapterINS1W_15DefaultEpilogueISM_NSB_IJNSB_IJllllEEESE_SY_EEES21_NS1V_6thread17LinearCombinationISM_Li1EffLNS22_9ScaleType4KindE0ELNS_15FloatRoundStyleE2ESM_EENS_4gemm15EpilogueDefaultEEEEEvvEEEEvNT_6ParamsE)
        /*0394*/ 	.short	0x0210
        /*0396*/ 	.short	0x0470


	//----- nvinfo : EIATTR_SW_WAR
	.align		4
.L_34:
        /*0398*/ 	.byte	0x04, 0x36
        /*039a*/ 	.short	(.L_36 - .L_35)
.L_35:
        /*039c*/ 	.word	0x00000008
.L_36:


//--------------------- .nv.callgraph             --------------------------
	.section	.nv.callgraph,"",@"SHT_CUDA_CALLGRAPH"
	.align	4
	.sectionentsize	8
	.align		4
        /*0000*/ 	.word	0x00000000
	.align		4
        /*0004*/ 	.word	0xffffffff
	.align		4
        /*0008*/ 	.word	0x00000000
	.align		4
        /*000c*/ 	.word	0xfffffffe
	.align		4
        /*0010*/ 	.word	0x00000000
	.align		4
        /*0014*/ 	.word	0xfffffffd
	.align		4
        /*0018*/ 	.word	0x00000000
	.align		4
        /*001c*/ 	.word	0xfffffffc


//--------------------- .nv.constant4             --------------------------
	.section	.nv.constant4,"a",@progbits
	.align	8
	.align		8
.nv.constant4:
        /*0000*/ 	.dword	_ZN39_INTERNAL_f42c7b1a_4_k_cu_acd068db_29404cuda3std3__45__cpo5beginE
	.align		8
        /*0008*/ 	.dword	_ZN39_INTERNAL_f42c7b1a_4_k_cu_acd068db_29404cuda3std3__45__cpo3endE
	.align		8
        /*0010*/ 	.dword	_ZN39_INTERNAL_f42c7b1a_4_k_cu_acd068db_29404cuda3std3__45__cpo6cbeginE
	.align		8
        /*0018*/ 	.dword	_ZN39_INTERNAL_f42c7b1a_4_k_cu_acd068db_29404cuda3std3__45__cpo4cendE
	.align		8
        /*0020*/ 	.dword	_ZN39_INTERNAL_f42c7b1a_4_k_cu_acd068db_29404cuda3std3__441_GLOBAL__N__f42c7b1a_4_k_cu_acd068db_29406ignoreE
	.align		8
        /*0028*/ 	.dword	_ZN39_INTERNAL_f42c7b1a_4_k_cu_acd068db_29404cuda3std3__419piecewise_constructE
	.align		8
        /*0030*/ 	.dword	_ZN39_INTERNAL_f42c7b1a_4_k_cu_acd068db_29404cuda3std3__48in_placeE
	.align		8
        /*0038*/ 	.dword	_ZN39_INTERNAL_f42c7b1a_4_k_cu_acd068db_29404cuda3std6ranges3__45__cpo4swapE
	.align		8
        /*0040*/ 	.dword	_ZN39_INTERNAL_f42c7b1a_4_k_cu_acd068db_29404cuda3std6ranges3__45__cpo9iter_moveE
	.align		8
        /*0048*/ 	.dword	_ZN39_INTERNAL_f42c7b1a_4_k_cu_acd068db_29404cute7productE
	.align		8
        /*0050*/ 	.dword	_ZN39_INTERNAL_f42c7b1a_4_k_cu_acd068db_29404cute1_E


//--------------------- .text._ZN7cutlass13device_kernelINS_4conv6kernel13ConvUniversalINS1_16ConvProblemShapeILNS1_8OperatorE0ELi3EEENS1_10collective14CollectiveConvINS1_46MainloopSm90TmaGmmaWarpSpecializedImplicitGemmILS5_0ELi14ELi3EN4cute5tupleIJNSA_1CILi2EEENSC_ILi1EEESE_EEENS1_36KernelImplicitTmaWarpSpecializedSm90ELi1EEENSB_IJNSC_ILi128EEESI_NSB_IJNSC_ILi32EEEEEEEEENS_10bfloat16_tESM_NSA_8TiledMMAINSA_8MMA_AtomIJNSA_4SM904GMMA28MMA_64x128x16_F32BF16BF16_SSILNSQ_5MajorE0ELSS_0ELNSQ_7ScaleInE1ELST_1EEEEEENSA_6LayoutINSB_IJSE_SE_SE_EEENSB_IJNSC_ILi0EEESY_SY_EEEEENSB_IJNSA_10UnderscoreES11_S11_EEEEENS7_6detail26Sm90ImplicitGemmTileTraitsINSA_20SM90_TMA_LOAD_IM2COLENSA_14ComposedLayoutINSA_7SwizzleILi2ELi4ELi3EEENSA_18smem_ptr_flag_bitsILi16EEENSW_INSB_IJNSB_IJNSC_ILi8EEENSC_ILi16EEEEEENSB_IJSJ_SE_EEENSB_IJSE_NSC_ILi14EEEEEEEEENSB_IJNSB_IJSJ_NSC_ILi256EEEEEENSB_IJSE_SY_EEENSB_IJSY_NSC_ILi4096EEEEEEEEEEEEEvEENS15_INSA_23SM90_TMA_LOAD_MULTICASTES1Q_vEEEENS_8epilogue10collective6detail29Sm90TmaWarpSpecializedAdapterINS1W_15DefaultEpilogueISM_NSB_IJNSB_IJllllEEESE_SY_EEES21_NS1V_6thread17LinearCombinationISM_Li1EffLNS22_9ScaleType4KindE0ELNS_15FloatRoundStyleE2ESM_EENS_4gemm15EpilogueDefaultEEEEEvvEEEEvNT_6ParamsE --------------------------
	.section	.text._ZN7cutlass13device_kernelINS_4conv6kernel13ConvUniversalINS1_16ConvProblemShapeILNS1_8OperatorE0ELi3EEENS1_10collective14CollectiveConvINS1_46MainloopSm90TmaGmmaWarpSpecializedImplicitGemmILS5_0ELi14ELi3EN4cute5tupleIJNSA_1CILi2EEENSC_ILi1EEESE_EEENS1_36KernelImplicitTmaWarpSpecializedSm90ELi1EEENSB_IJNSC_ILi128EEESI_NSB_IJNSC_ILi32EEEEEEEEENS_10bfloat16_tESM_NSA_8TiledMMAINSA_8MMA_AtomIJNSA_4SM904GMMA28MMA_64x128x16_F32BF16BF16_SSILNSQ_5MajorE0ELSS_0ELNSQ_7ScaleInE1ELST_1EEEEEENSA_6LayoutINSB_IJSE_SE_SE_EEENSB_IJNSC_ILi0EEESY_SY_EEEEENSB_IJNSA_10UnderscoreES11_S11_EEEEENS7_6detail26Sm90ImplicitGemmTileTraitsINSA_20SM90_TMA_LOAD_IM2COLENSA_14ComposedLayoutINSA_7SwizzleILi2ELi4ELi3EEENSA_18smem_ptr_flag_bitsILi16EEENSW_INSB_IJNSB_IJNSC_ILi8EEENSC_ILi16EEEEEENSB_IJSJ_SE_EEENSB_IJSE_NSC_ILi14EEEEEEEEENSB_IJNSB_IJSJ_NSC_ILi256EEEEEENSB_IJSE_SY_EEENSB_IJSY_NSC_ILi4096EEEEEEEEEEEEEvEENS15_INSA_23SM90_TMA_LOAD_MULTICASTES1Q_vEEEENS_8epilogue10collective6detail29Sm90TmaWarpSpecializedAdapterINS1W_15DefaultEpilogueISM_NSB_IJNSB_IJllllEEESE_SY_EEES21_NS1V_6thread17LinearCombinationISM_Li1EffLNS22_9ScaleType4KindE0ELNS_15FloatRoundStyleE2ESM_EENS_4gemm15EpilogueDefaultEEEEEvvEEEEvNT_6ParamsE,"ax",@progbits
	.align	128
.text._ZN7cutlass13device_kernelINS_4conv6kernel13ConvUniversalINS1_16ConvProblemShapeILNS1_8OperatorE0ELi3EEENS1_10collective14CollectiveConvINS1_46MainloopSm90TmaGmmaWarpSpecializedImplicitGemmILS5_0ELi14ELi3EN4cute5tupleIJNSA_1CILi2EEENSC_ILi1EEESE_EEENS1_36KernelImplicitTmaWarpSpecializedSm90ELi1EEENSB_IJNSC_ILi128EEESI_NSB_IJNSC_ILi32EEEEEEEEENS_10bfloat16_tESM_NSA_8TiledMMAINSA_8MMA_AtomIJNSA_4SM904GMMA28MMA_64x128x16_F32BF16BF16_SSILNSQ_5MajorE0ELSS_0ELNSQ_7ScaleInE1ELST_1EEEEEENSA_6LayoutINSB_IJSE_SE_SE_EEENSB_IJNSC_ILi0EEESY_SY_EEEEENSB_IJNSA_10UnderscoreES11_S11_EEEEENS7_6detail26Sm90ImplicitGemmTileTraitsINSA_20SM90_TMA_LOAD_IM2COLENSA_14ComposedLayoutINSA_7SwizzleILi2ELi4ELi3EEENSA_18smem_ptr_flag_bitsILi16EEENSW_INSB_IJNSB_IJNSC_ILi8EEENSC_ILi16EEEEEENSB_IJSJ_SE_EEENSB_IJSE_NSC_ILi14EEEEEEEEENSB_IJNSB_IJSJ_NSC_ILi256EEEEEENSB_IJSE_SY_EEENSB_IJSY_NSC_ILi4096EEEEEEEEEEEEEvEENS15_INSA_23SM90_TMA_LOAD_MULTICASTES1Q_vEEEENS_8epilogue10collective6detail29Sm90TmaWarpSpecializedAdapterINS1W_15DefaultEpilogueISM_NSB_IJNSB_IJllllEEESE_SY_EEES21_NS1V_6thread17LinearCombinationISM_Li1EffLNS22_9ScaleType4KindE0ELNS_15FloatRoundStyleE2ESM_EENS_4gemm15EpilogueDefaultEEEEEvvEEEEvNT_6ParamsE:
        .type           _ZN7cutlass13device_kernelINS_4conv6kernel13ConvUniversalINS1_16ConvProblemShapeILNS1_8OperatorE0ELi3EEENS1_10collective14CollectiveConvINS1_46MainloopSm90TmaGmmaWarpSpecializedImplicitGemmILS5_0ELi14ELi3EN4cute5tupleIJNSA_1CILi2EEENSC_ILi1EEESE_EEENS1_36KernelImplicitTmaWarpSpecializedSm90ELi1EEENSB_IJNSC_ILi128EEESI_NSB_IJNSC_ILi32EEEEEEEEENS_10bfloat16_tESM_NSA_8TiledMMAINSA_8MMA_AtomIJNSA_4SM904GMMA28MMA_64x128x16_F32BF16BF16_SSILNSQ_5MajorE0ELSS_0ELNSQ_7ScaleInE1ELST_1EEEEEENSA_6LayoutINSB_IJSE_SE_SE_EEENSB_IJNSC_ILi0EEESY_SY_EEEEENSB_IJNSA_10UnderscoreES11_S11_EEEEENS7_6detail26Sm90ImplicitGemmTileTraitsINSA_20SM90_TMA_LOAD_IM2COLENSA_14ComposedLayoutINSA_7SwizzleILi2ELi4ELi3EEENSA_18smem_ptr_flag_bitsILi16EEENSW_INSB_IJNSB_IJNSC_ILi8EEENSC_ILi16EEEEEENSB_IJSJ_SE_EEENSB_IJSE_NSC_ILi14EEEEEEEEENSB_IJNSB_IJSJ_NSC_ILi256EEEEEENSB_IJSE_SY_EEENSB_IJSY_NSC_ILi4096EEEEEEEEEEEEEvEENS15_INSA_23SM90_TMA_LOAD_MULTICASTES1Q_vEEEENS_8epilogue10collective6detail29Sm90TmaWarpSpecializedAdapterINS1W_15DefaultEpilogueISM_NSB_IJNSB_IJllllEEESE_SY_EEES21_NS1V_6thread17LinearCombinationISM_Li1EffLNS22_9ScaleType4KindE0ELNS_15FloatRoundStyleE2ESM_EENS_4gemm15EpilogueDefaultEEEEEvvEEEEvNT_6ParamsE,@function
        .size           _ZN7cutlass13device_kernelINS_4conv6kernel13ConvUniversalINS1_16ConvProblemShapeILNS1_8OperatorE0ELi3EEENS1_10collective14CollectiveConvINS1_46MainloopSm90TmaGmmaWarpSpecializedImplicitGemmILS5_0ELi14ELi3EN4cute5tupleIJNSA_1CILi2EEENSC_ILi1EEESE_EEENS1_36KernelImplicitTmaWarpSpecializedSm90ELi1EEENSB_IJNSC_ILi128EEESI_NSB_IJNSC_ILi32EEEEEEEEENS_10bfloat16_tESM_NSA_8TiledMMAINSA_8MMA_AtomIJNSA_4SM904GMMA28MMA_64x128x16_F32BF16BF16_SSILNSQ_5MajorE0ELSS_0ELNSQ_7ScaleInE1ELST_1EEEEEENSA_6LayoutINSB_IJSE_SE_SE_EEENSB_IJNSC_ILi0EEESY_SY_EEEEENSB_IJNSA_10UnderscoreES11_S11_EEEEENS7_6detail26Sm90ImplicitGemmTileTraitsINSA_20SM90_TMA_LOAD_IM2COLENSA_14ComposedLayoutINSA_7SwizzleILi2ELi4ELi3EEENSA_18smem_ptr_flag_bitsILi16EEENSW_INSB_IJNSB_IJNSC_ILi8EEENSC_ILi16EEEEEENSB_IJSJ_SE_EEENSB_IJSE_NSC_ILi14EEEEEEEEENSB_IJNSB_IJSJ_NSC_ILi256EEEEEENSB_IJSE_SY_EEENSB_IJSY_NSC_ILi4096EEEEEEEEEEEEEvEENS15_INSA_23SM90_TMA_LOAD_MULTICASTES1Q_vEEEENS_8epilogue10collective6detail29Sm90TmaWarpSpecializedAdapterINS1W_15DefaultEpilogueISM_NSB_IJNSB_IJllllEEESE_SY_EEES21_NS1V_6thread17LinearCombinationISM_Li1EffLNS22_9ScaleType4KindE0ELNS_15FloatRoundStyleE2ESM_EENS_4gemm15EpilogueDefaultEEEEEvvEEEEvNT_6ParamsE,(.L_x_302 - _ZN7cutlass13device_kernelINS_4conv6kernel13ConvUniversalINS1_16ConvProblemShapeILNS1_8OperatorE0ELi3EEENS1_10collective14CollectiveConvINS1_46MainloopSm90TmaGmmaWarpSpecializedImplicitGemmILS5_0ELi14ELi3EN4cute5tupleIJNSA_1CILi2EEENSC_ILi1EEESE_EEENS1_36KernelImplicitTmaWarpSpecializedSm90ELi1EEENSB_IJNSC_ILi128EEESI_NSB_IJNSC_ILi32EEEEEEEEENS_10bfloat16_tESM_NSA_8TiledMMAINSA_8MMA_AtomIJNSA_4SM904GMMA28MMA_64x128x16_F32BF16BF16_SSILNSQ_5MajorE0ELSS_0ELNSQ_7ScaleInE1ELST_1EEEEEENSA_6LayoutINSB_IJSE_SE_SE_EEENSB_IJNSC_ILi0EEESY_SY_EEEEENSB_IJNSA_10UnderscoreES11_S11_EEEEENS7_6detail26Sm90ImplicitGemmTileTraitsINSA_20SM90_TMA_LOAD_IM2COLENSA_14ComposedLayoutINSA_7SwizzleILi2ELi4ELi3EEENSA_18smem_ptr_flag_bitsILi16EEENSW_INSB_IJNSB_IJNSC_ILi8EEENSC_ILi16EEEEEENSB_IJSJ_SE_EEENSB_IJSE_NSC_ILi14EEEEEEEEENSB_IJNSB_IJSJ_NSC_ILi256EEEEEENSB_IJSE_SY_EEENSB_IJSY_NSC_ILi4096EEEEEEEEEEEEEvEENS15_INSA_23SM90_TMA_LOAD_MULTICASTES1Q_vEEEENS_8epilogue10collective6detail29Sm90TmaWarpSpecializedAdapterINS1W_15DefaultEpilogueISM_NSB_IJNSB_IJllllEEESE_SY_EEES21_NS1V_6thread17LinearCombinationISM_Li1EffLNS22_9ScaleType4KindE0ELNS_15FloatRoundStyleE2ESM_EENS_4gemm15EpilogueDefaultEEEEEvvEEEEvNT_6ParamsE)
        .other          _ZN7cutlass13device_kernelINS_4conv6kernel13ConvUniversalINS1_16ConvProblemShapeILNS1_8OperatorE0ELi3EEENS1_10collective14CollectiveConvINS1_46MainloopSm90TmaGmmaWarpSpecializedImplicitGemmILS5_0ELi14ELi3EN4cute5tupleIJNSA_1CILi2EEENSC_ILi1EEESE_EEENS1_36KernelImplicitTmaWarpSpecializedSm90ELi1EEENSB_IJNSC_ILi128EEESI_NSB_IJNSC_ILi32EEEEEEEEENS_10bfloat16_tESM_NSA_8TiledMMAINSA_8MMA_AtomIJNSA_4SM904GMMA28MMA_64x128x16_F32BF16BF16_SSILNSQ_5MajorE0ELSS_0ELNSQ_7ScaleInE1ELST_1EEEEEENSA_6LayoutINSB_IJSE_SE_SE_EEENSB_IJNSC_ILi0EEESY_SY_EEEEENSB_IJNSA_10UnderscoreES11_S11_EEEEENS7_6detail26Sm90ImplicitGemmTileTraitsINSA_20SM90_TMA_LOAD_IM2COLENSA_14ComposedLayoutINSA_7SwizzleILi2ELi4ELi3EEENSA_18smem_ptr_flag_bitsILi16EEENSW_INSB_IJNSB_IJNSC_ILi8EEENSC_ILi16EEEEEENSB_IJSJ_SE_EEENSB_IJSE_NSC_ILi14EEEEEEEEENSB_IJNSB_IJSJ_NSC_ILi256EEEEEENSB_IJSE_SY_EEENSB_IJSY_NSC_ILi4096EEEEEEEEEEEEEvEENS15_INSA_23SM90_TMA_LOAD_MULTICASTES1Q_vEEEENS_8epilogue10collective6detail29Sm90TmaWarpSpecializedAdapterINS1W_15DefaultEpilogueISM_NSB_IJNSB_IJllllEEESE_SY_EEES21_NS1V_6thread17LinearCombinationISM_Li1EffLNS22_9ScaleType4KindE0ELNS_15FloatRoundStyleE2ESM_EENS_4gemm15EpilogueDefaultEEEEEvvEEEEvNT_6ParamsE,@"STO_CUDA_ENTRY STV_DEFAULT"
_ZN7cutlass13device_kernelINS_4conv6kernel13ConvUniversalINS1_16ConvProblemShapeILNS1_8OperatorE0ELi3EEENS1_10collective14CollectiveConvINS1_46MainloopSm90TmaGmmaWarpSpecializedImplicitGemmILS5_0ELi14ELi3EN4cute5tupleIJNSA_1CILi2EEENSC_ILi1EEESE_EEENS1_36KernelImplicitTmaWarpSpecializedSm90ELi1EEENSB_IJNSC_ILi128EEESI_NSB_IJNSC_ILi32EEEEEEEEENS_10bfloat16_tESM_NSA_8TiledMMAINSA_8MMA_AtomIJNSA_4SM904GMMA28MMA_64x128x16_F32BF16BF16_SSILNSQ_5MajorE0ELSS_0ELNSQ_7ScaleInE1ELST_1EEEEEENSA_6LayoutINSB_IJSE_SE_SE_EEENSB_IJNSC_ILi0EEESY_SY_EEEEENSB_IJNSA_10UnderscoreES11_S11_EEEEENS7_6detail26Sm90ImplicitGemmTileTraitsINSA_20SM90_TMA_LOAD_IM2COLENSA_14ComposedLayoutINSA_7SwizzleILi2ELi4ELi3EEENSA_18smem_ptr_flag_bitsILi16EEENSW_INSB_IJNSB_IJNSC_ILi8EEENSC_ILi16EEEEEENSB_IJSJ_SE_EEENSB_IJSE_NSC_ILi14EEEEEEEEENSB_IJNSB_IJSJ_NSC_ILi256EEEEEENSB_IJSE_SY_EEENSB_IJSY_NSC_ILi4096EEEEEEEEEEEEEvEENS15_INSA_23SM90_TMA_LOAD_MULTICASTES1Q_vEEEENS_8epilogue10collective6detail29Sm90TmaWarpSpecializedAdapterINS1W_15DefaultEpilogueISM_NSB_IJNSB_IJllllEEESE_SY_EEES21_NS1V_6thread17LinearCombinationISM_Li1EffLNS22_9ScaleType4KindE0ELNS_15FloatRoundStyleE2ESM_EENS_4gemm15EpilogueDefaultEEEEEvvEEEEvNT_6ParamsE:
[----:B------:R-:W-:Y:S01]  /*0000*/  LDC R1, c[0x0][0x28] ;  /* 0x00000a00ff017b82 */ /* 0x000fe20000000800 */
[----:B------:R-:W0:Y:S01]  /*0010*/  S2R R11, SR_TID.X ;  /* 0x00000000000b7919 */ /* 0x000e220000002100 */
[----:B------:R-:W-:Y:S01]  /*0020*/  ELECT P0, URZ, PT ;  /* 0x00000000003f782f */ /* 0x000fe20003800000 */
[----:B------:R-:W-:Y:S01]  /*0030*/  BSSY B0, `(.L_x_0) ;  /* 0x0000010000007945 */ /* 0x000fe20003800000 */
[----:B------:R-:W1:Y:S01]  /*0040*/  S2R R12, SR_CTAID.X ;  /* 0x00000000000c7919 */ /* 0x000e620000002500 */
[--C-:B0-----:R-:W-:Y:S02]  /*0050*/  SHF.R.U32.HI R0, RZ, 0x5, R11.reuse ;  /* 0x00000005ff007819 */ /* 0x101fe4000001160b */
[----:B------:R-:W-:-:S03]  /*0060*/  SHF.R.U32.HI R3, RZ, 0x7, R11 ;  /* 0x00000007ff037819 */ /* 0x000fc6000001160b */
[----:B------:R-:W0:Y:S04]  /*0070*/  SHFL.IDX PT, R2, R0, RZ, 0x1f ;  /* 0x00001fff00027589 */ /* 0x000e2800000e0000 */
[----:B------:R2:W3:Y:S01]  /*0080*/  SHFL.IDX PT, R10, R3, RZ, 0x1f ;  /* 0x00001fff030a7589 */ /* 0x0004e200000e0000 */
[----:B0-----:R-:W-:-:S13]  /*0090*/  ISETP.NE.OR P0, PT, R2, RZ, !P0 ;  /* 0x000000ff0200720c */ /* 0x001fda0004705670 */
[----:B-123--:R-:W-:Y:S05]  /*00a0*/  @P0 BRA `(.L_x_1) ;  /* 0x0000000000200947 */ /* 0x00efea0003800000 */
[----:B------:R-:W-:Y:S02]  /*00b0*/  ULDC.64 UR4, c[0x0][0x198] ;  /* 0x0000660000047ab9 */ /* 0x000fe40000000a00 */
[----:B------:R-:W-:Y:S02]  /*00c0*/  UIADD3 UR6, UP0, UR4, 0xf0, URZ ;  /* 0x000000f004067890 */ /* 0x000fe4000ff1e03f */
[----:B------:R-:W-:Y:S02]  /*00d0*/  UIADD3 UR4, UP1, UR4, 0x270, URZ ;  /* 0x0000027004047890 */ /* 0x000fe4000ff3e03f */
[----:B------:R-:W-:Y:S02]  /*00e0*/  UIADD3.X UR7, URZ, UR5, URZ, UP0, !UPT ;  /* 0x000000053f077290 */ /* 0x000fe400087fe43f */
[----:B------:R-:W-:-:S07]  /*00f0*/  UIADD3.X UR5, URZ, UR5, URZ, UP1, !UPT ;  /* 0x000000053f057290 */ /* 0x000fce0008ffe43f */
[----:B------:R0:W-:Y:S02]  /*0100*/  UTMACCTL.PF [UR6] ;  /* 0x00000000060079b9 */ /* 0x0001e40008040000 */
[----:B------:R0:W-:Y:S02]  /*0110*/  UTMACCTL.PF [UR4] ;  /* 0x00000000040079b9 */ /* 0x0001e40008040000 */
[----:B0-----:R-:W-:Y:S01]  /*0120*/  NOP ;  /* 0x0000000000007918 */ /* 0x001fe20000000000 */
.L_x_1:
[----:B------:R-:W-:Y:S05]  /*0130*/  BSYNC B0 ;  /* 0x0000000000007941 */ /* 0x000fea0003800000 */
.L_x_0:
[----:B------:R-:W0:Y:S01]  /*0140*/  SHFL.IDX PT, R0, R0, RZ, 0x1f ;  /* 0x00001fff00007589 */ /* 0x000e2200000e0000 */
[----:B------:R-:W-:Y:S02]  /*0150*/  SHF.R.S32.HI R4, RZ, 0x1f, R11 ;  /* 0x0000001fff047819 */ /* 0x000fe4000001140b */
[----:B------:R-:W-:Y:S01]  /*0160*/  I2FP.F32.U32 R6, R12 ;  /* 0x0000000c00067245 */ /* 0x000fe20000201000 */
[----:B------:R-:W1:Y:S01]  /*0170*/  S2R R13, SR_CTAID.Y ;  /* 0x00000000000d7919 */ /* 0x000e620000002600 */
[----:B------:R-:W-:-:S04]  /*0180*/  LEA.HI R4, R4, R11, RZ, 0x7 ;  /* 0x0000000b04047211 */ /* 0x000fc800078f38ff */
[----:B------:R-:W-:-:S05]  /*0190*/  LOP3.LUT R4, R4, 0xffffff80, RZ, 0xc0, !PT ;  /* 0xffffff8004047812 */ /* 0x000fca00078ec0ff */
[----:B------:R-:W-:-:S05]  /*01a0*/  IMAD.IADD R14, R11, 0x1, -R4 ;  /* 0x000000010b0e7824 */ /* 0x000fca00078e0a04 */
[----:B------:R-:W-:-:S04]  /*01b0*/  SHF.R.S32.HI R3, RZ, 0x1f, R14 ;  /* 0x0000001fff037819 */ /* 0x000fc8000001140e */
[----:B------:R-:W-:Y:S02]  /*01c0*/  LEA.HI R3, R3, R14, RZ, 0x3 ;  /* 0x0000000e03037211 */ /* 0x000fe400078f18ff */
[----:B0-----:R-:W-:Y:S02]  /*01d0*/  ISETP.NE.AND P0, PT, R0, RZ, PT ;  /* 0x000000ff0000720c */ /* 0x001fe40003f05270 */
[--C-:B------:R-:W-:Y:S02]  /*01e0*/  SHF.R.S32.HI R4, RZ, 0x3, R3.reuse ;  /* 0x00000003ff047819 */ /* 0x100fe40000011403 */
[----:B------:R-:W-:Y:S02]  /*01f0*/  SHF.R.S32.HI R3, RZ, 0x1f, R3 ;  /* 0x0000001fff037819 */ /* 0x000fe40000011403 */
[----:B------:R-:W-:-:S07]  /*0200*/  SHF.R.S32.HI R5, RZ, 0x1f, R0 ;  /* 0x0000001fff057819 */ /* 0x000fce0000011400 */
[----:B-1----:R-:W-:Y:S05]  /*0210*/  @P0 BRA `(.L_x_2) ;  /* 0x0000000000b40947 */ /* 0x002fea0003800000 */
[----:B------:R-:W-:Y:S01]  /*0220*/  ELECT P0, URZ, PT ;  /* 0x00000000003f782f */ /* 0x000fe20003800000 */
[----:B------:R-:W-:-:S12]  /*0230*/  BSSY B0, `(.L_x_2) ;  /* 0x000002b000007945 */ /* 0x000fd80003800000 */
[----:B------:R-:W-:Y:S05]  /*0240*/  @!P0 BRA `(.L_x_3) ;  /* 0x0000000000a48947 */ /* 0x000fea0003800000 */
[----:B------:R-:W0:Y:S01]  /*0250*/  S2UR UR8, SR_CgaCtaId ;  /* 0x00000000000879c3 */ /* 0x000e220000008800 */
[----:B------:R-:W-:Y:S01]  /*0260*/  UMOV UR4, 0x400 ;  /* 0x0000040000047882 */ /* 0x000fe20000000000 */
[----:B------:R-:W-:Y:S01]  /*0270*/  UMOV UR5, 0x1 ;  /* 0x0000000100057882 */ /* 0x000fe20000000000 */
[----:B------:R-:W-:Y:S02]  /*0280*/  UMOV UR6, 0x2 ;  /* 0x0000000200067882 */ /* 0x000fe40000000000 */
[----:B------:R-:W-:-:S04]  /*0290*/  UIADD3 UR6, -UR6, 0x100000, URZ ;  /* 0x0010000006067890 */ /* 0x000fc8000fffe13f */
[----:B------:R-:W-:Y:S02]  /*02a0*/  USHF.L.U32 UR7, UR6, 0xb, URZ ;  /* 0x0000000b06077899 */ /* 0x000fe4000800063f */
[----:B------:R-:W-:Y:S02]  /*02b0*/  USHF.L.U32 UR6, UR6, 0x1, URZ ;  /* 0x0000000106067899 */ /* 0x000fe4000800063f */
[----:B0-----:R-:W-:Y:S02]  /*02c0*/  ULEA UR8, UR8, UR4, 0x18 ;  /* 0x0000000408087291 */ /* 0x001fe4000f8ec03f */
[----:B------:R-:W-:-:S04]  /*02d0*/  UIADD3 UR4, -UR5, 0x100000, URZ ;  /* 0x0010000005047890 */ /* 0x000fc8000fffe13f */
[----:B------:R-:W-:Y:S02]  /*02e0*/  USHF.L.U32 UR5, UR4, 0xb, URZ ;  /* 0x0000000b04057899 */ /* 0x000fe4000800063f */
[----:B------:R-:W-:Y:S01]  /*02f0*/  USHF.L.U32 UR4, UR4, 0x1, URZ ;  /* 0x0000000104047899 */ /* 0x000fe2000800063f */
[----:B------:R-:W0:Y:S11]  /*0300*/  FENCE.VIEW.ASYNC.S ;  /* 0x00000000000073c6 */ /* 0x000e360000000000 */
[----:B0-----:R0:W1:Y:S01]  /*0310*/  SYNCS.EXCH.64 URZ, [UR8+0x38000], UR4 ;  /* 0x03800004083f75b2 */ /* 0x0010620008000100 */
[----:B------:R0:W2:Y:S01]  /*0320*/  SYNCS.EXCH.64 URZ, [UR8+0x38070], UR6 ;  /* 0x03807006083f75b2 */ /* 0x0000a20008000100 */
[----:B------:R0:W3:Y:S01]  /*0330*/  SYNCS.EXCH.64 URZ, [UR8+0x38008], UR4 ;  /* 0x03800804083f75b2 */ /* 0x0000e20008000100 */
[----:B------:R0:W4:Y:S01]  /*0340*/  SYNCS.EXCH.64 URZ, [UR8+0x38078], UR6 ;  /* 0x03807806083f75b2 */ /* 0x0001220008000100 */
[----:B------:R0:W0:Y:S01]  /*0350*/  SYNCS.EXCH.64 URZ, [UR8+0x38010], UR4 ;  /* 0x03801004083f75b2 */ /* 0x0000220008000100 */
        /* <DEDUP_REMOVED lines=23> */
[----:B-1234-:R-:W-:Y:S01]  /*04d0*/  NOP ;  /* 0x0000000000007918 */ /* 0x01efe20000000000 */
.L_x_3:
[----:B0-----:R-:W-:Y:S05]  /*04e0*/  BSYNC B0 ;  /* 0x0000000000007941 */ /* 0x001fea0003800000 */
.L_x_2:
[----:B------:R-:W-:Y:S01]  /*04f0*/  ULDC UR4, c[0x0][0x150] ;  /* 0x0000540000047ab9 */ /* 0x000fe20000000800 */
[----:B------:R-:W-:Y:S01]  /*0500*/  LEA.HI R3, R3, R4, RZ, 0x2 ;  /* 0x0000000403037211 */ /* 0x000fe200078f10ff */
[----:B------:R-:W-:Y:S01]  /*0510*/  FMUL R6, R6, UR4 ;  /* 0x0000000406067c20 */ /* 0x000fe20008400000 */
[----:B------:R-:W-:Y:S01]  /*0520*/  LEA.HI R5, R5, R0, RZ, 0x2 ;  /* 0x0000000005057211 */ /* 0x000fe200078f10ff */
[----:B------:R-:W-:Y:S01]  /*0530*/  ULDC UR4, c[0x0][0x154] ;  /* 0x0000550000047ab9 */ /* 0x000fe20000000800 */
[----:B------:R-:W-:Y:S01]  /*0540*/  LOP3.LUT R3, R3, 0xfffffffc, RZ, 0xc0, !PT ;  /* 0xfffffffc03037812 */ /* 0x000fe200078ec0ff */
[----:B------:R-:W0:Y:S01]  /*0550*/  LDC R8, c[0x0][0x140] ;  /* 0x00005000ff087b82 */ /* 0x000e220000000800 */
[----:B------:R-:W-:Y:S01]  /*0560*/  LOP3.LUT R5, R5, 0x3ffffffc, RZ, 0xc0, !PT ;  /* 0x3ffffffc05057812 */ /* 0x000fe200078ec0ff */
[----:B------:R-:W1:Y:S01]  /*0570*/  F2I.U32.TRUNC.NTZ R6, R6 ;  /* 0x0000000600067305 */ /* 0x000e62000020f000 */
[----:B------:R-:W-:Y:S01]  /*0580*/  LOP3.LUT P0, RZ, R14, 0x7, RZ, 0xc0, !PT ;  /* 0x000000070eff7812 */ /* 0x000fe2000780c0ff */
[----:B------:R-:W-:Y:S01]  /*0590*/  IMAD.IADD R3, R4, 0x1, -R3 ;  /* 0x0000000104037824 */ /* 0x000fe200078e0a03 */
[----:B------:R-:W-:Y:S01]  /*05a0*/  I2FP.F32.U32 R4, R13 ;  /* 0x0000000d00047245 */ /* 0x000fe20000201000 */
[----:B------:R-:W-:Y:S01]  /*05b0*/  IMAD.IADD R0, R0, 0x1, -R5 ;  /* 0x0000000100007824 */ /* 0x000fe200078e0a05 */
[----:B------:R-:W-:Y:S01]  /*05c0*/  ISETP.NE.AND P3, PT, R10, 0x1, PT ;  /* 0x000000010a00780c */ /* 0x000fe20003f65270 */
[----:B------:R-:W-:Y:S01]  /*05d0*/  NOP ;  /* 0x0000000000007918 */ /* 0x000fe20000000000 */
[----:B------:R-:W-:Y:S01]  /*05e0*/  NOP ;  /* 0x0000000000007918 */ /* 0x000fe20000000000 */
[----:B------:R-:W-:-:S02]  /*05f0*/  IMAD R0, R0, 0x4, R3 ;  /* 0x0000000400007824 */ /* 0x000fc400078e0203 */
[----:B------:R-:W-:Y:S01]  /*0600*/  FMUL R7, R4, UR4 ;  /* 0x0000000404077c20 */ /* 0x000fe20008400000 */
[----:B------:R-:W-:Y:S02]  /*0610*/  ULDC UR4, c[0x0][0x144] ;  /* 0x0000510000047ab9 */ /* 0x000fe40000000800 */
[C---:B------:R-:W-:Y:S01]  /*0620*/  LEA.HI R3, R0.reuse, R0, RZ, 0x1 ;  /* 0x0000000000037211 */ /* 0x040fe200078f08ff */
[----:B-1----:R-:W-:Y:S02]  /*0630*/  IMAD.MOV R5, RZ, RZ, -R6 ;  /* 0x000000ffff057224 */ /* 0x002fe400078e0a06 */
[----:B------:R-:W1:Y:S01]  /*0640*/  F2I.U32.TRUNC.NTZ R7, R7 ;  /* 0x0000000700077305 */ /* 0x000e62000020f000 */
[----:B------:R-:W-:Y:S01]  /*0650*/  LOP3.LUT R3, R3, 0xfffffffe, RZ, 0xc0, !PT ;  /* 0xfffffffe03037812 */ /* 0x000fe200078ec0ff */
[----:B------:R-:W-:Y:S01]  /*0660*/  IMAD R4, R5, UR4, R12 ;  /* 0x0000000405047c24 */ /* 0x000fe2000f8e020c */
[----:B------:R-:W-:Y:S01]  /*0670*/  ULDC UR4, c[0x0][0x148] ;  /* 0x0000520000047ab9 */ /* 0x000fe20000000800 */
[----:B------:R-:W-:Y:S01]  /*0680*/  IMAD.SHL.U32 R5, R0, 0x4, RZ ;  /* 0x0000000400057824 */ /* 0x000fe200078e00ff */
[----:B0-----:R-:W-:Y:S01]  /*0690*/  ISETP.EQ.U32.AND P1, PT, R8, 0x1, PT ;  /* 0x000000010800780c */ /* 0x001fe20003f22070 */
[----:B------:R-:W-:-:S03]  /*06a0*/  IMAD.IADD R3, R0, 0x1, -R3 ;  /* 0x0000000100037824 */ /* 0x000fc600078e0a03 */
[----:B------:R-:W-:Y:S02]  /*06b0*/  LOP3.LUT R0, R0, 0xc, R5, 0x78, !PT ;  /* 0x0000000c00007812 */ /* 0x000fe400078e7805 */
[----:B------:R-:W-:Y:S02]  /*06c0*/  ISETP.NE.AND P4, PT, R3, R4, PT ;  /* 0x000000040300720c */ /* 0x000fe40003f85270 */
[----:B------:R-:W-:Y:S01]  /*06d0*/  SHF.R.S32.HI R3, RZ, 0x1f, R2 ;  /* 0x0000001fff037819 */ /* 0x000fe20000011402 */
[----:B-1----:R-:W-:Y:S01]  /*06e0*/  IMAD.MOV R6, RZ, RZ, -R7 ;  /* 0x000000ffff067224 */ /* 0x002fe200078e0a07 */
[----:B------:R-:W-:Y:S02]  /*06f0*/  ISETP.LT.U32.AND P0, PT, R0, 0x2, !P0 ;  /* 0x000000020000780c */ /* 0x000fe40004701070 */
[----:B------:R-:W-:Y:S01]  /*0700*/  LEA.HI R3, R3, R2, RZ, 0x2 ;  /* 0x0000000203037211 */ /* 0x000fe200078f10ff */
[----:B------:R-:W-:-:S03]  /*0710*/  IMAD R7, R6, UR4, R13 ;  /* 0x0000000406077c24 */ /* 0x000fc6000f8e020d */
[----:B------:R-:W-:-:S03]  /*0720*/  LOP3.LUT R3, R3, 0xfffffffc, RZ, 0xc0, !PT ;  /* 0xfffffffc03037812 */ /* 0x000fc600078ec0ff */
[----:B------:R-:W-:Y:S02]  /*0730*/  @P4 LEA.HI R4, R0, R0, RZ, 0x1 ;  /* 0x0000000000044211 */ /* 0x000fe400078f08ff */
[----:B------:R-:W-:Y:S01]  /*0740*/  IMAD.IADD R5, R2, 0x1, -R3 ;  /* 0x0000000102057824 */ /* 0x000fe200078e0a03 */
[----:B------:R-:W-:Y:S02]  /*0750*/  SEL R3, RZ, 0x1, !P0 ;  /* 0x00000001ff037807 */ /* 0x000fe40004000000 */
[----:B------:R-:W-:Y:S02]  /*0760*/  @P4 SHF.R.S32.HI R4, RZ, 0x1, R4 ;  /* 0x00000001ff044819 */ /* 0x000fe40000011404 */
[----:B------:R-:W-:Y:S02]  /*0770*/  LOP3.LUT P2, RZ, R10, R5, RZ, 0xfc, !PT ;  /* 0x000000050aff7212 */ /* 0x000fe4000784fcff */
[----:B------:R-:W-:Y:S01]  /*0780*/  @P4 ISETP.NE.AND P5, PT, R4, R7, PT ;  /* 0x000000070400420c */ /* 0x000fe20003fa5270 */
[----:B------:R-:W-:Y:S01]  /*0790*/  IMAD.MOV.U32 R4, RZ, RZ, 0x1 ;  /* 0x00000001ff047424 */ /* 0x000fe200078e00ff */
[----:B------:R-:W-:-:S02]  /*07a0*/  SEL R2, RZ, 0x1, P2 ;  /* 0x00000001ff027807 */ /* 0x000fc40001000000 */
[----:B------:R-:W-:Y:S02]  /*07b0*/  @P4 SEL R4, RZ, 0x1, P5 ;  /* 0x00000001ff044807 */ /* 0x000fe40002800000 */
[----:B------:R-:W-:Y:S02]  /*07c0*/  SEL R2, R2, 0x2, P3 ;  /* 0x0000000202027807 */ /* 0x000fe40001800000 */
[----:B------:R-:W-:Y:S01]  /*07d0*/  LOP3.LUT R4, R4, R3, RZ, 0xc0, !PT ;  /* 0x0000000304047212 */ /* 0x000fe200078ec0ff */
[----:B------:R-:W-:Y:S06]  /*07e0*/  @!P1 BRA `(.L_x_4) ;  /* 0x0000000000089947 */ /* 0x000fec0003800000 */
[----:B------:R-:W-:Y:S01]  /*07f0*/  UCGABAR_ARV ;  /* 0x00000000000079c7 */ /* 0x000fe20008000000 */
[----:B------:R-:W-:Y:S05]  /*0800*/  BRA `(.L_x_5) ;  /* 0x0000000000047947 */ /* 0x000fea0003800000 */
.L_x_4:
[----:B------:R-:W-:Y:S01]  /*0810*/  NOP ;  /* 0x0000000000007918 */ /* 0x000fe20000000000 */
.L_x_5:
[----:B------:R-:W-:Y:S01]  /*0820*/  ULDC.64 UR4, c[0x0][0x618] ;  /* 0x0001860000047ab9 */ /* 0x000fe20000000a00 */
[----:B------:R-:W-:Y:S01]  /*0830*/  ULDC.64 UR12, c[0x0][0x208] ;  /* 0x00008200000c7ab9 */ /* 0x000fe20000000a00 */
[----:B------:R-:W-:-:S04]  /*0840*/  ISETP.NE.U32.AND P0, PT, RZ, UR4, PT ;  /* 0x00000004ff007c0c */ /* 0x000fc8000bf05070 */
[----:B------:R-:W-:-:S13]  /*0850*/  ISETP.NE.AND.EX P0, PT, RZ, UR5, PT, P0 ;  /* 0x00000005ff007c0c */ /* 0x000fda000bf05300 */
[----:B------:R-:W-:Y:S05]  /*0860*/  @!P0 BRA `(.L_x_6) ;  /* 0x00000000001c8947 */ /* 0x000fea0003800000 */
[----:B------:R-:W0:Y:S02]  /*0870*/  LDC.64 R6, c[0x0][0x618] ;  /* 0x00018600ff067b82 */ /* 0x000e240000000a00 */
[----:B0-----:R-:W2:Y:S02]  /*0880*/  LDG.E.64 R6, desc[UR12][R6.64] ;  /* 0x0000000c06067981 */ /* 0x001ea4000c1e1b00 */
[----:B--2---:R-:W-:-:S04]  /*0890*/  ISETP.NE.U32.AND P0, PT, R6, RZ, PT ;  /* 0x000000ff0600720c */ /* 0x004fc80003f05070 */
[----:B------:R-:W-:-:S13]  /*08a0*/  ISETP.NE.AND.EX P0, PT, R7, RZ, PT, P0 ;  /* 0x000000ff0700720c */ /* 0x000fda0003f05300 */
[----:B------:R-:W-:Y:S05]  /*08b0*/  @!P0 BRA `(.L_x_6) ;  /* 0x0000000000088947 */ /* 0x000fea0003800000 */
[----:B------:R0:W5:Y:S01]  /*08c0*/  LD.E R8, desc[UR12][R6.64] ;  /* 0x0000000c06087980 */ /* 0x000162000c101900 */
[----:B------:R-:W-:Y:S05]  /*08d0*/  BRA `(.L_x_7) ;  /* 0x0000000000207947 */ /* 0x000fea0003800000 */
.L_x_6:
[----:B------:R-:W-:Y:S02]  /*08e0*/  ULDC.64 UR4, c[0x0][0x608] ;  /* 0x0001820000047ab9 */ /* 0x000fe40000000a00 */
[----:B------:R-:W-:-:S04]  /*08f0*/  ISETP.NE.U32.AND P0, PT, RZ, UR4, PT ;  /* 0x00000004ff007c0c */ /* 0x000fc8000bf05070 */
[----:B------:R-:W-:-:S13]  /*0900*/  ISETP.NE.AND.EX P0, PT, RZ, UR5, PT, P0 ;  /* 0x00000005ff007c0c */ /* 0x000fda000bf05300 */
[----:B------:R-:W-:Y:S05]  /*0910*/  @!P0 BRA `(.L_x_8) ;  /* 0x00000000000c8947 */ /* 0x000fea0003800000 */
[----:B------:R-:W0:Y:S02]  /*0920*/  LDC.64 R8, c[0x0][0x608] ;  /* 0x00018200ff087b82 */ /* 0x000e240000000a00 */
[----:B0-----:R1:W5:Y:S01]  /*0930*/  LDG.E R8, desc[UR12][R8.64] ;  /* 0x0000000c08087981 */ /* 0x001362000c1e1900 */
[----:B------:R-:W-:Y:S05]  /*0940*/  BRA `(.L_x_7) ;  /* 0x0000000000047947 */ /* 0x000fea0003800000 */
.L_x_8:
[----:B------:R-:W2:Y:S02]  /*0950*/  LDC R8, c[0x0][0x600] ;  /* 0x00018000ff087b82 */ /* 0x000ea40000000800 */
.L_x_7:
[----:B------:R-:W-:Y:S02]  /*0960*/  ULDC.64 UR4, c[0x0][0x620] ;  /* 0x0001880000047ab9 */ /* 0x000fe40000000a00 */
[----:B------:R-:W-:-:S04]  /*0970*/  ISETP.NE.U32.AND P0, PT, RZ, UR4, PT ;  /* 0x00000004ff007c0c */ /* 0x000fc8000bf05070 */
[----:B------:R-:W-:-:S13]  /*0980*/  ISETP.NE.AND.EX P0, PT, RZ, UR5, PT, P0 ;  /* 0x00000005ff007c0c */ /* 0x000fda000bf05300 */
[----:B------:R-:W-:Y:S05]  /*0990*/  @!P0 BRA `(.L_x_9) ;  /* 0x00000000001c8947 */ /* 0x000fea0003800000 */
[----:B0-----:R-:W0:Y:S02]  /*09a0*/  LDC.64 R6, c[0x0][0x620] ;  /* 0x00018800ff067b82 */ /* 0x001e240000000a00 */
[----:B0-----:R-:W3:Y:S02]  /*09b0*/  LDG.E.64 R6, desc[UR12][R6.64] ;  /* 0x0000000c06067981 */ /* 0x001ee4000c1e1b00 */
[----:B---3--:R-:W-:-:S04]  /*09c0*/  ISETP.NE.U32.AND P0, PT, R6, RZ, PT ;  /* 0x000000ff0600720c */ /* 0x008fc80003f05070 */
[----:B------:R-:W-:-:S13]  /*09d0*/  ISETP.NE.AND.EX P0, PT, R7, RZ, PT, P0 ;  /* 0x000000ff0700720c */ /* 0x000fda0003f05300 */
[----:B------:R-:W-:Y:S05]  /*09e0*/  @!P0 BRA `(.L_x_9) ;  /* 0x0000000000088947 */ /* 0x000fea0003800000 */
[----:B-1----:R0:W5:Y:S01]  /*09f0*/  LD.E R9, desc[UR12][R6.64] ;  /* 0x0000000c06097980 */ /* 0x002162000c101900 */
[----:B------:R-:W-:Y:S05]  /*0a00*/  BRA `(.L_x_10) ;  /* 0x0000000000207947 */ /* 0x000fea0003800000 */
.L_x_9:
[----:B------:R-:W-:Y:S02]  /*0a10*/  ULDC.64 UR4, c[0x0][0x610] ;  /* 0x0001840000047ab9 */ /* 0x000fe40000000a00 */
[----:B------:R-:W-:-:S04]  /*0a20*/  ISETP.NE.U32.AND P0, PT, RZ, UR4, PT ;  /* 0x00000004ff007c0c */ /* 0x000fc8000bf05070 */
[----:B------:R-:W-:-:S13]  /*0a30*/  ISETP.NE.AND.EX P0, PT, RZ, UR5, PT, P0 ;  /* 0x00000005ff007c0c */ /* 0x000fda000bf05300 */
[----:B------:R-:W-:Y:S05]  /*0a40*/  @!P0 BRA `(.L_x_11) ;  /* 0x00000000000c8947 */ /* 0x000fea0003800000 */
[----:B0-----:R-:W1:Y:S02]  /*0a50*/  LDC.64 R6, c[0x0][0x610] ;  /* 0x00018400ff067b82 */ /* 0x001e640000000a00 */
[----:B-1----:R1:W5:Y:S01]  /*0a60*/  LDG.E R9, desc[UR12][R6.64] ;  /* 0x0000000c06097981 */ /* 0x002362000c1e1900 */
[----:B------:R-:W-:Y:S05]  /*0a70*/  BRA `(.L_x_10) ;  /* 0x0000000000047947 */ /* 0x000fea0003800000 */
.L_x_11:
[----:B-1----:R-:W3:Y:S02]  /*0a80*/  LDC R9, c[0x0][0x604] ;  /* 0x00018100ff097b82 */ /* 0x002ee40000000800 */
.L_x_10:
[----:B------:R-:W4:Y:S01]  /*0a90*/  LDC R3, c[0x0][0x3e8] ;  /* 0x0000fa00ff037b82 */ /* 0x000f220000000800 */
[----:B------:R-:W-:Y:S01]  /*0aa0*/  ULDC UR4, c[0x0][0x3dc] ;  /* 0x0000f70000047ab9 */ /* 0x000fe20000000800 */
[----:B------:R-:W-:Y:S01]  /*0ab0*/  ULDC.64 UR6, c[0x0][0x3e0] ;  /* 0x0000f80000067ab9 */ /* 0x000fe20000000a00 */
[----:B------:R-:W-:Y:S02]  /*0ac0*/  UIADD3 UR4, UR4, 0x1f, URZ ;  /* 0x0000001f04047890 */ /* 0x000fe4000fffe03f */
[----:B------:R-:W-:Y:S02]  /*0ad0*/  UIMAD UR6, UR7, UR6, URZ ;  /* 0x00000006070672a4 */ /* 0x000fe4000f8e023f */
[----:B------:R-:W-:-:S04]  /*0ae0*/  USHF.R.S32.HI UR5, URZ, 0x1f, UR4 ;  /* 0x0000001f3f057899 */ /* 0x000fc80008011404 */
[----:B------:R-:W-:-:S04]  /*0af0*/  ULEA.HI UR5, UR5, UR4, URZ, 0x5 ;  /* 0x0000000405057291 */ /* 0x000fc8000f8f283f */
[----:B------:R-:W-:Y:S01]  /*0b00*/  USHF.R.S32.HI UR15, URZ, 0x5, UR5 ;  /* 0x000000053f0f7899 */ /* 0x000fe20008011405 */
[----:B----4-:R-:W-:-:S05]  /*0b10*/  IMAD R3, R3, UR6, RZ ;  /* 0x0000000603037c24 */ /* 0x010fca000f8e02ff */
[----:B------:R-:W-:Y:S01]  /*0b20*/  IMAD R3, R3, UR15, RZ ;  /* 0x0000000f03037c24 */ /* 0x000fe2000f8e02ff */
[----:B------:R-:W-:Y:S06]  /*0b30*/  @!P1 BRA `(.L_x_12) ;  /* 0x00000000000c9947 */ /* 0x000fec0003800000 */
[----:B------:R-:W-:Y:S01]  /*0b40*/  UCGABAR_WAIT ;  /* 0x0000000000007dc7 */ /* 0x000fe20008000000 */
[----:B------:R-:W-:Y:S01]  /*0b50*/  CCTL.IVALL ;  /* 0x00000000ff00798f */ /* 0x000fe20002000000 */
[----:B------:R-:W-:Y:S05]  /*0b60*/  BRA `(.L_x_13) ;  /* 0x0000000000047947 */ /* 0x000fea0003800000 */
.L_x_12:
[----:B------:R-:W-:Y:S06]  /*0b70*/  BAR.SYNC.DEFER_BLOCKING 0x0 ;  /* 0x0000000000007b1d */ /* 0x000fec0000010000 */
.L_x_13:
[----:B------:R-:W-:-:S13]  /*0b80*/  ISETP.NE.AND P0, PT, R10, RZ, PT ;  /* 0x000000ff0a00720c */ /* 0x000fda0003f05270 */
[----:B------:R-:W-:Y:S05]  /*0b90*/  @!P0 BRA `(.L_x_14) ;  /* 0x0000008400f48947 */ /* 0x000fea0003800000 */
[----:B------:R-:W-:-:S13]  /*0ba0*/  ISETP.NE.AND P0, PT, R10, 0x1, PT ;  /* 0x000000010a00780c */ /* 0x000fda0003f05270 */
[----:B------:R-:W-:Y:S05]  /*0bb0*/  @P0 EXIT ;  /* 0x000000000000094d */ /* 0x000fea0003800000 */
[----:B------:R-:W-:Y:S01]  /*0bc0*/  ISETP.GE.AND P0, PT, R3, 0x1, PT ;  /* 0x000000010300780c */ /* 0x000fe20003f06270 */
[----:B------:R-:W-:Y:S01]  /*0bd0*/  UMOV UR4, URZ ;  /* 0x0000003f00047c82 */ /* 0x000fe20008000000 */
[----:B------:R-:W-:Y:S02]  /*0be0*/  CS2R R86, SRZ ;  /* 0x0000000000567805 */ /* 0x000fe4000001ff00 */
[----:B------:R-:W-:Y:S02]  /*0bf0*/  CS2R R88, SRZ ;  /* 0x0000000000587805 */ /* 0x000fe4000001ff00 */
[----:B------:R-:W-:Y:S02]  /*0c00*/  CS2R R90, SRZ ;  /* 0x00000000005a7805 */ /* 0x000fe4000001ff00 */
[----:B------:R-:W-:Y:S02]  /*0c10*/  CS2R R92, SRZ ;  /* 0x00000000005c7805 */ /* 0x000fe4000001ff00 */
[----:B------:R-:W-:-:S02]  /*0c20*/  CS2R R94, SRZ ;  /* 0x00000000005e7805 */ /* 0x000fc4000001ff00 */
[----:B------:R-:W-:Y:S02]  /*0c30*/  CS2R R96, SRZ ;  /* 0x0000000000607805 */ /* 0x000fe4000001ff00 */
        /* <DEDUP_REMOVED lines=57> */
[----:B------:R-:W-:Y:S01]  /*0fd0*/  CS2R R84, SRZ ;  /* 0x0000000000547805 */ /* 0x000fe2000001ff00 */
[----:B------:R-:W-:Y:S06]  /*0fe0*/  @!P0 BRA `(.L_x_15) ;  /* 0x0000000000988947 */ /* 0x000fec0003800000 */
[----:B------:R-:W-:-:S04]  /*0ff0*/  LOP3.LUT R5, R2, 0x1, RZ, 0xfc, !PT ;  /* 0x0000000102057812 */ /* 0x000fc800078efcff */
[----:B------:R-:W-:-:S13]  /*1000*/  ISETP.NE.AND P1, PT, R5, 0x3, PT ;  /* 0x000000030500780c */ /* 0x000fda0003f25270 */
[----:B------:R-:W-:Y:S05]  /*1010*/  @!P1 BRA `(.L_x_16) ;  /* 0x0000000000049947 */ /* 0x000fea0003800000 */
[----:B------:R-:W-:Y:S01]  /*1020*/  BPT.TRAP 0x1 ;  /* 0x000000040000795c */ /* 0x000fe20000300000 */
.L_x_16:
[----:B------:R-:W4:Y:S01]  /*1030*/  S2UR UR5, SR_CgaCtaId ;  /* 0x00000000000579c3 */ /* 0x000f220000008800 */
[----:B------:R-:W-:Y:S01]  /*1040*/  SHF.L.U32 R5, RZ, 0x1f, RZ ;  /* 0x0000001fff057819 */ /* 0x000fe200000006ff */
[----:B------:R-:W-:Y:S02]  /*1050*/  UMOV UR4, 0x400 ;  /* 0x0000040000047882 */ /* 0x000fe40000000000 */
[----:B----4-:R-:W-:-:S12]  /*1060*/  ULEA UR4, UR5, UR4, 0x18 ;  /* 0x0000000405047291 */ /* 0x010fd8000f8ec03f */
.L_x_17:
[----:B01----:R-:W-:-:S04]  /*1070*/  IMAD.U32 R6, RZ, RZ, UR4 ;  /* 0x00000004ff067e24 */ /* 0x003fc8000f8e00ff */
[----:B------:R0:W1:Y:S03]  /*1080*/  SYNCS.PHASECHK.TRANS64.TRYWAIT P1, [R6+URZ+0x38000], R5 ;  /* 0x03800005060075a7 */ /* 0x000066000802017f */
[----:B-1----:R-:W-:Y:S05]  /*1090*/  @!P1 NANOSLEEP.SYNCS 0x989680 ;  /* 0x009896800000995d */ /* 0x002fea0003900000 */
[----:B------:R-:W1:Y:S02]  /*10a0*/  @!P1 SYNCS.PHASECHK.TRANS64 P1, [R6+URZ+0x38000], R5 ;  /* 0x03800005060095a7 */ /* 0x000e64000802007f */
[----:B-1----:R-:W-:Y:S05]  /*10b0*/  @!P1 BRA `(.L_x_17) ;  /* 0xfffffffc00ec9947 */ /* 0x002fea000383ffff */
[----:B------:R-:W-:Y:S01]  /*10c0*/  UIADD3 UR5, UR4, 0x1c000, URZ ;  /* 0x0001c00004057890 */ /* 0x000fe2000fffe03f */
[----:B------:R-:W-:Y:S01]  /*10d0*/  WARPGROUP.ARRIVE ;  /* 0x00000000000079c5 */ /* 0x000fe20000000000 */
[----:B------:R-:W-:Y:S02]  /*10e0*/  USHF.R.U32.HI UR4, URZ, 0x4, UR4 ;  /* 0x000000043f047899 */ /* 0x000fe40008011604 */
[----:B------:R-:W-:Y:S02]  /*10f0*/  USHF.R.U32.HI UR5, URZ, 0x4, UR5 ;  /* 0x000000043f057899 */ /* 0x000fe40008011605 */
[----:B------:R-:W-:Y:S02]  /*1100*/  ULOP3.LUT UR4, UR4, 0x3fff, URZ, 0xc0, !UPT ;  /* 0x00003fff04047892 */ /* 0x000fe4000f8ec03f */
[----:B------:R-:W-:Y:S02]  /*1110*/  ULOP3.LUT UR5, UR5, 0x3fff, URZ, 0xc0, !UPT ;  /* 0x00003fff05057892 */ /* 0x000fe4000f8ec03f */
[----:B------:R-:W-:-:S02]  /*1120*/  ULOP3.LUT UR8, UR4, 0x10000, URZ, 0xfc, !UPT ;  /* 0x0001000004087892 */ /* 0x000fc4000f8efc3f */
[----:B------:R-:W-:Y:S01]  /*1130*/  ULOP3.LUT UR9, UR5, 0x10000, URZ, 0xfc, !UPT ;  /* 0x0001000005097892 */ /* 0x000fe2000f8efc3f */
[----:B------:R-:W-:Y:S02]  /*1140*/  UMOV UR7, 0x80000020 ;  /* 0x8000002000077882 */ /* 0x000fe40000000000 */
[----:B------:R-:W-:Y:S02]  /*1150*/  UMOV UR5, 0x80000020 ;  /* 0x8000002000057882 */ /* 0x000fe40000000000 */
[----:B------:R-:W-:Y:S02]  /*1160*/  UMOV UR4, UR8 ;  /* 0x0000000800047c82 */ /* 0x000fe40008000000 */
[----:B------:R-:W-:Y:S02]  /*1170*/  UMOV UR6, UR9 ;  /* 0x0000000900067c82 */ /* 0x000fe40008000000 */
[----:B------:R-:W-:Y:S01]  /*1180*/  HGMMA.64x128x16.F32.BF16 R88, gdesc[UR4], RZ, !UPT ;  /* 0x01e00000045879f0 */ /* 0x000fe2000c7018ff */
[----:B------:R-:W-:Y:S01]  /*1190*/  UIADD3 UR4, UR8, 0x100, URZ ;  /* 0x0000010008047890 */ /* 0x000fe2000fffe03f */
[----:B------:R-:W-:-:S10]  /*11a0*/  UMOV UR5, 0x80000020 ;  /* 0x8000002000057882 */ /* 0x000fd40000000000 */
[----:B------:R-:W-:Y:S01]  /*11b0*/  HGMMA.64x128x16.F32.BF16 R24, gdesc[UR4], RZ, !UPT ;  /* 0x01e00000041879f0 */ /* 0x000fe2000c7018ff */
[----:B------:R-:W-:Y:S02]  /*11c0*/  UIADD3 UR4, UR8, 0x2, URZ ;  /* 0x0000000208047890 */ /* 0x000fe4000fffe03f */
[----:B------:R-:W-:Y:S01]  /*11d0*/  UIADD3 UR6, UR9, 0x2, URZ ;  /* 0x0000000209067890 */ /* 0x000fe2000fffe03f */
[----:B------:R-:W-:Y:S01]  /*11e0*/  UMOV UR5, 0x80000020 ;  /* 0x8000002000057882 */ /* 0x000fe20000000000 */
[----:B------:R-:W-:-:S07]  /*11f0*/  UMOV UR7, 0x80000020 ;  /* 0x8000002000077882 */ /* 0x000fce0000000000 */
[----:B------:R-:W-:Y:S01]  /*1200*/  HGMMA.64x128x16.F32.BF16 R88, gdesc[UR4], R88 ;  /* 0x01e00000045879f0 */ /* 0x000fe20008701858 */
[----:B------:R-:W-:Y:S01]  /*1210*/  UIADD3 UR4, UR8, 0x102, URZ ;  /* 0x0000010208047890 */ /* 0x000fe2000fffe03f */
[----:B------:R-:W-:-:S10]  /*1220*/  UMOV UR5, 0x80000020 ;  /* 0x8000002000057882 */ /* 0x000fd40000000000 */
[----:B------:R-:W-:Y:S01]  /*1230*/  HGMMA.64x128x16.F32.BF16 R24, gdesc[UR4], R24, gsb0 ;  /* 0x01e00000041879f0 */ /* 0x000fe20008001818 */
[----:B------:R-:W-:-:S05]  /*1240*/  UMOV UR4, 0x1 ;  /* 0x0000000100047882 */ /* 0x000fca0000000000 */
.L_x_15:
[----:B01----:R-:W-:-:S05]  /*1250*/  VIMNMX R6, R3, 0x1, PT ;  /* 0x0000000103067848 */ /* 0x003fca0003fe0100 */
[----:B------:R-:W-:-:S05]  /*1260*/  IMAD.IADD R6, R3, 0x1, -R6 ;  /* 0x0000000103067824 */ /* 0x000fca00078e0a06 */
[----:B------:R-:W-:-:S13]  /*1270*/  ISETP.GE.AND P1, PT, R6, 0x1, PT ;  /* 0x000000010600780c */ /* 0x000fda0003f26270 */
[----:B------:R-:W-:Y:S05]  /*1280*/  @!P1 BRA `(.L_x_18) ;  /* 0x00000004000c9947 */ /* 0x000fea0003800000 */
[----:B------:R-:W0:Y:S01]  /*1290*/  S2UR UR6, SR_CgaCtaId ;  /* 0x00000000000679c3 */ /* 0x000e220000008800 */
[----:B------:R-:W-:Y:S01]  /*12a0*/  UMOV UR5, 0x400 ;  /* 0x0000040000057882 */ /* 0x000fe20000000000 */
[----:B------:R-:W-:Y:S01]  /*12b0*/  LOP3.LUT R12, R2, 0x1, RZ, 0xfc, !PT ;  /* 0x00000001020c7812 */ /* 0x000fe200078efcff */
[----:B------:R-:W-:Y:S01]  /*12c0*/  IMAD.MOV.U32 R11, RZ, RZ, RZ ;  /* 0x000000ffff0b7224 */ /* 0x000fe200078e00ff */
[----:B------:R-:W-:Y:S01]  /*12d0*/  UISETP.NE.U32.AND UP0, UPT, UR4, URZ, UPT ;  /* 0x0000003f0400728c */ /* 0x000fe2000bf05070 */
[----:B------:R-:W-:Y:S02]  /*12e0*/  IMAD.MOV.U32 R3, RZ, RZ, R6 ;  /* 0x000000ffff037224 */ /* 0x000fe400078e0006 */
[----:B------:R-:W-:Y:S01]  /*12f0*/  IMAD.MOV.U32 R5, RZ, RZ, RZ ;  /* 0x000000ffff057224 */ /* 0x000fe200078e00ff */
[----:B0-----:R-:W-:-:S04]  /*1300*/  ULEA UR7, UR6, UR5, 0x18 ;  /* 0x0000000506077291 */ /* 0x001fc8000f8ec03f */
[----:B------:R-:W-:Y:S02]  /*1310*/  UIADD3 UR6, UR7, 0x1c000, URZ ;  /* 0x0001c00007067890 */ /* 0x000fe4000fffe03f */
[----:B------:R-:W-:Y:S02]  /*1320*/  USHF.R.U32.HI UR5, URZ, 0x4, UR7 ;  /* 0x000000043f057899 */ /* 0x000fe40008011607 */
[----:B------:R-:W-:Y:S02]  /*1330*/  USHF.R.U32.HI UR6, URZ, 0x4, UR6 ;  /* 0x000000043f067899 */ /* 0x000fe40008011606 */
[----:B------:R-:W-:Y:S02]  /*1340*/  ULOP3.LUT UR5, UR5, 0x3fff, URZ, 0xc0, !UPT ;  /* 0x00003fff05057892 */ /* 0x000fe4000f8ec03f */
[----:B------:R-:W-:Y:S02]  /*1350*/  ULOP3.LUT UR6, UR6, 0x3fff, URZ, 0xc0, !UPT ;  /* 0x00003fff06067892 */ /* 0x000fe4000f8ec03f */
[----:B------:R-:W-:-:S02]  /*1360*/  ULOP3.LUT UR14, UR5, 0x10000, URZ, 0xfc, !UPT ;  /* 0x00010000050e7892 */ /* 0x000fc4000f8efc3f */
[----:B------:R-:W-:-:S12]  /*1370*/  ULOP3.LUT UR15, UR6, 0x10000, URZ, 0xfc, !UPT ;  /* 0x00010000060f7892 */ /* 0x000fd8000f8efc3f */
.L_x_23:
[----:B------:R-:W-:-:S13]  /*1380*/  ISETP.NE.AND P2, PT, R12, 0x3, PT ;  /* 0x000000030c00780c */ /* 0x000fda0003f45270 */
[----:B------:R-:W-:Y:S05]  /*1390*/  @!P2 BRA `(.L_x_19) ;  /* 0x000000000004a947 */ /* 0x000fea0003800000 */
[----:B------:R-:W-:Y:S01]  /*13a0*/  BPT.TRAP 0x1 ;  /* 0x000000040000795c */ /* 0x000fe20000300000 */
.L_x_19:
[----:B------:R-:W-:Y:S01]  /*13b0*/  SHF.L.U32 R7, R11, 0x1f, RZ ;  /* 0x0000001f0b077819 */ /* 0x000fe200000006ff */
[----:B------:R-:W-:-:S12]  /*13c0*/  ULEA UR5, UR4, UR7, 0x3 ;  /* 0x0000000704057291 */ /* 0x000fd8000f8e183f */
.L_x_20:
[----:B0-----:R-:W-:-:S04]  /*13d0*/  IMAD.U32 R10, RZ, RZ, UR5 ;  /* 0x00000005ff0a7e24 */ /* 0x001fc8000f8e00ff */
[----:B------:R0:W1:Y:S03]  /*13e0*/  SYNCS.PHASECHK.TRANS64.TRYWAIT P1, [R10+URZ+0x38000], R7 ;  /* 0x038000070a0075a7 */ /* 0x000066000802017f */
[----:B-1----:R-:W-:Y:S05]  /*13f0*/  @!P1 NANOSLEEP.SYNCS 0x989680 ;  /* 0x009896800000995d */ /* 0x002fea0003900000 */
[----:B------:R-:W1:Y:S02]  /*1400*/  @!P1 SYNCS.PHASECHK.TRANS64 P1, [R10+URZ+0x38000], R7 ;  /* 0x038000070a0095a7 */ /* 0x000e64000802007f */
[----:B-1----:R-:W-:Y:S05]  /*1410*/  @!P1 BRA `(.L_x_20) ;  /* 0xfffffffc00ec9947 */ /* 0x002fea000383ffff */
[----:B------:R-:W-:Y:S01]  /*1420*/  ULEA UR5, UR4, UR14, 0x9 ;  /* 0x0000000e04057291 */ /* 0x000fe2000f8e483f */
[----:B------:R-:W-:Y:S01]  /*1430*/  WARPGROUP.ARRIVE ;  /* 0x00000000000079c5 */ /* 0x000fe20000000000 */
[----:B------:R-:W-:Y:S01]  /*1440*/  ULEA UR6, UR4, UR15, 0x9 ;  /* 0x0000000f04067291 */ /* 0x000fe2000f8e483f */
[----:B------:R-:W-:Y:S01]  /*1450*/  UMOV UR9, 0x80000020 ;  /* 0x8000002000097882 */ /* 0x000fe20000000000 */
[----:B------:R-:W-:-:S03]  /*1460*/  UMOV UR11, 0x80000020 ;  /* 0x80000020000b7882 */ /* 0x000fc60000000000 */
[----:B------:R-:W-:Y:S02]  /*1470*/  UMOV UR8, UR5 ;  /* 0x0000000500087c82 */ /* 0x000fe40008000000 */
[----:B------:R-:W-:Y:S02]  /*1480*/  UMOV UR10, UR6 ;  /* 0x00000006000a7c82 */ /* 0x000fe40008000000 */
[----:B------:R-:W-:Y:S01]  /*1490*/  HGMMA.64x128x16.F32.BF16 R88, gdesc[UR8], R88, UP0 ;  /* 0x01e00000085879f0 */ /* 0x000fe2000bf01858 */
[----:B------:R-:W-:Y:S01]  /*14a0*/  UIADD3 UR8, UR5, 0x100, URZ ;  /* 0x0000010005087890 */ /* 0x000fe2000fffe03f */
[----:B------:R-:W-:-:S10]  /*14b0*/  UMOV UR9, 0x80000020 ;  /* 0x8000002000097882 */ /* 0x000fd40000000000 */
[----:B------:R-:W-:Y:S01]  /*14c0*/  HGMMA.64x128x16.F32.BF16 R24, gdesc[UR8], R24, UP0 ;  /* 0x01e00000081879f0 */ /* 0x000fe2000bf01818 */
[----:B------:R-:W-:Y:S02]  /*14d0*/  UIADD3 UR8, UR5, 0x2, URZ ;  /* 0x0000000205087890 */ /* 0x000fe4000fffe03f */
[----:B------:R-:W-:Y:S01]  /*14e0*/  UIADD3 UR10, UR6, 0x2, URZ ;  /* 0x00000002060a7890 */ /* 0x000fe2000fffe03f */
[----:B------:R-:W-:Y:S01]  /*14f0*/  UMOV UR9, 0x80000020 ;  /* 0x8000002000097882 */ /* 0x000fe20000000000 */
[----:B------:R-:W-:-:S07]  /*1500*/  UMOV UR11, 0x80000020 ;  /* 0x80000020000b7882 */ /* 0x000fce0000000000 */
[----:B------:R-:W-:Y:S01]  /*1510*/  HGMMA.64x128x16.F32.BF16 R88, gdesc[UR8], R88 ;  /* 0x01e00000085879f0 */ /* 0x000fe20008701858 */
[----:B------:R-:W-:Y:S01]  /*1520*/  UIADD3 UR8, UR5, 0x102, URZ ;  /* 0x0000010205087890 */ /* 0x000fe2000fffe03f */
[----:B------:R-:W-:-:S10]  /*1530*/  UMOV UR9, 0x80000020 ;  /* 0x8000002000097882 */ /* 0x000fd40000000000 */
[----:B------:R-:W-:Y:S03]  /*1540*/  HGMMA.64x128x16.F32.BF16 R24, gdesc[UR8], R24, gsb0 ;  /* 0x01e00000081879f0 */ /* 0x000fe60008001818 */
[----:B------:R-:W-:Y:S02]  /*1550*/  WARPGROUP.DEPBAR.LE gsb0, 0x1 ;  /* 0x00008000000079c5 */ /* 0x000fe40000010100 */
[----:B------:R-:W-:Y:S05]  /*1560*/  @!P2 BRA `(.L_x_21) ;  /* 0x000000000004a947 */ /* 0x000fea0003800000 */
[----:B------:R-:W-:Y:S01]  /*1570*/  BPT.TRAP 0x1 ;  /* 0x000000040000795c */ /* 0x000fe20000300000 */
.L_x_21:
[----:B------:R-:W-:-:S13]  /*1580*/  ISETP.NE.AND P1, PT, R4, RZ, PT ;  /* 0x000000ff0400720c */ /* 0x000fda0003f25270 */
[----:B0-----:R-:W-:-:S05]  /*1590*/  @P1 LEA R7, R5, UR7, 0x3 ;  /* 0x0000000705071c11 */ /* 0x001fca000f8e18ff */
[----:B------:R-:W-:-:S05]  /*15a0*/  @P1 VIADD R7, R7, 0x38070 ;  /* 0x0003807007071836 */ /* 0x000fca0000000000 */
[----:B------:R-:W-:-:S04]  /*15b0*/  @P1 PRMT R7, R0, 0x654, R7 ;  /* 0x0000065400071816 */ /* 0x000fc80000000007 */
[----:B------:R0:W-:Y:S01]  /*15c0*/  @P1 SYNCS.ARRIVE.TRANS64.RED.A1T0 RZ, [R7+URZ], RZ ;  /* 0x000000ff07ff19a7 */ /* 0x0001e2000810043f */
[----:B------:R-:W-:-:S13]  /*15d0*/  ISETP.GT.U32.AND P1, PT, R2, 0x1, PT ;  /* 0x000000010200780c */ /* 0x000fda0003f24070 */
[----:B0-----:R-:W-:Y:S05]  /*15e0*/  @P1 BRA `(.L_x_22) ;  /* 0x0000000000041947 */ /* 0x001fea0003800000 */
[----:B------:R-:W-:Y:S01]  /*15f0*/  BPT.TRAP 0x1 ;  /* 0x000000040000795c */ /* 0x000fe20000300000 */
.L_x_22:
[----:B------:R-:W-:Y:S01]  /*1600*/  UIADD3 UR4, UR4, 0x1, URZ ;  /* 0x0000000104047890 */ /* 0x000fe2000fffe03f */
[----:B------:R-:W-:Y:S01]  /*1610*/  ISETP.GT.AND P2, PT, R3, 0x1, PT ;  /* 0x000000010300780c */ /* 0x000fe20003f44270 */
[----:B------:R-:W-:Y:S02]  /*1620*/  VIADD R5, R5, 0x1 ;  /* 0x0000000105057836 */ /* 0x000fe40000000000 */
[----:B------:R-:W-:Y:S01]  /*1630*/  UISETP.NE.AND UP0, UPT, UR4, 0xe, UPT ;  /* 0x0000000e0400788c */ /* 0x000fe2000bf05270 */
[----:B------:R-:W-:Y:S02]  /*1640*/  VIADD R3, R3, 0xffffffff ;  /* 0xffffffff03037836 */ /* 0x000fe40000000000 */
[C---:B------:R-:W-:Y:S01]  /*1650*/  ISETP.NE.AND P1, PT, R5.reuse, 0xe, PT ;  /* 0x0000000e0500780c */ /* 0x040fe20003f25270 */
[----:B------:R-:W-:Y:S02]  /*1660*/  USEL UR5, URZ, 0x1, UP0 ;  /* 0x000000013f057887 */ /* 0x000fe40008000000 */
[----:B------:R-:W-:Y:S01]  /*1670*/  USEL UR4, UR4, URZ, UP0 ;  /* 0x0000003f04047287 */ /* 0x000fe20008000000 */
[----:B------:R-:W-:Y:S01]  /*1680*/  SEL R5, R5, RZ, P1 ;  /* 0x000000ff05057207 */ /* 0x000fe20000800000 */
[----:B------:R-:W-:-:S02]  /*1690*/  UPLOP3.LUT UP0, UPT, UPT, UPT, UPT, 0x80, 0x0 ;  /* 0x000000000000789c */ /* 0x000fc40003f0f070 */
[----:B------:R-:W-:Y:S01]  /*16a0*/  LOP3.LUT R11, R11, UR5, RZ, 0x3c, !PT ;  /* 0x000000050b0b7c12 */ /* 0x000fe2000f8e3cff */
[----:B------:R-:W-:Y:S08]  /*16b0*/  @P2 BRA `(.L_x_23) ;  /* 0xfffffffc00302947 */ /* 0x000ff0000383ffff */
.L_x_18:
[----:B------:R-:W-:Y:S02]  /*16c0*/  WARPGROUP.DEPBAR.LE gsb0, 0x0 ;  /* 0x00008000000079c5 */ /* 0x000fe40000010000 */
[----:B------:R-:W-:Y:S05]  /*16d0*/  @!P0 BRA `(.L_x_24) ;  /* 0x0000000000588947 */ /* 0x000fea0003800000 */
[----:B------:R-:W-:-:S04]  /*16e0*/  LOP3.LUT R3, R2, 0x1, RZ, 0xfc, !PT ;  /* 0x0000000102037812 */ /* 0x000fc800078efcff */
[----:B------:R-:W-:-:S13]  /*16f0*/  ISETP.NE.AND P0, PT, R3, 0x3, PT ;  /* 0x000000030300780c */ /* 0x000fda0003f05270 */
[----:B------:R-:W-:Y:S05]  /*1700*/  @!P0 BRA `(.L_x_25) ;  /* 0x0000000000048947 */ /* 0x000fea0003800000 */
[----:B------:R-:W-:Y:S01]  /*1710*/  BPT.TRAP 0x1 ;  /* 0x000000040000795c */ /* 0x000fe20000300000 */
.L_x_25:
[----:B------:R-:W-:Y:S01]  /*1720*/  ISETP.NE.AND P0, PT, R4, RZ, PT ;  /* 0x000000ff0400720c */ /* 0x000fe20003f05270 */
[----:B------:R-:W-:Y:S01]  /*1730*/  BSSY B0, `(.L_x_26) ;  /* 0x000000e000007945 */ /* 0x000fe20003800000 */
[----:B------:R-:W-:-:S11]  /*1740*/  ISETP.GT.U32.AND P1, PT, R2, 0x1, PT ;  /* 0x000000010200780c */ /* 0x000fd60003f24070 */
[----:B------:R-:W-:Y:S05]  /*1750*/  @!P0 BRA `(.L_x_27) ;  /* 0x00000000002c8947 */ /* 0x000fea0003800000 */
[----:B------:R-:W0:Y:S01]  /*1760*/  S2R R5, SR_CgaCtaId ;  /* 0x0000000000057919 */ /* 0x000e220000008800 */
[----:B------:R-:W-:-:S05]  /*1770*/  SHF.R.U32.HI R2, RZ, 0x1, R6 ;  /* 0x00000001ff027819 */ /* 0x000fca0000011606 */
[----:B------:R-:W-:Y:S01]  /*1780*/  IMAD.WIDE.U32 R2, R2, -0x6db6db6d, RZ ;  /* 0x9249249302027825 */ /* 0x000fe200078e00ff */
[----:B------:R-:W-:-:S04]  /*1790*/  MOV R2, 0x400 ;  /* 0x0000040000027802 */ /* 0x000fc80000000f00 */
[----:B------:R-:W-:-:S05]  /*17a0*/  SHF.R.U32.HI R3, RZ, 0x2, R3 ;  /* 0x00000002ff037819 */ /* 0x000fca0000011603 */
[----:B------:R-:W-:Y:S01]  /*17b0*/  IMAD R6, R3, -0xe, R6 ;  /* 0xfffffff203067824 */ /* 0x000fe200078e0206 */
[----:B0-----:R-:W-:-:S05]  /*17c0*/  LEA R5, R5, R2, 0x18 ;  /* 0x0000000205057211 */ /* 0x001fca00078ec0ff */
[----:B------:R-:W-:-:S04]  /*17d0*/  IMAD R6, R6, 0x8, R5 ;  /* 0x0000000806067824 */ /* 0x000fc800078e0205 */
[----:B------:R-:W-:-:S05]  /*17e0*/  VIADD R3, R6, 0x38070 ;  /* 0x0003807006037836 */ /* 0x000fca0000000000 */
[----:B------:R-:W-:-:S04]  /*17f0*/  PRMT R3, R0, 0x654, R3 ;  /* 0x0000065400037816 */ /* 0x000fc80000000003 */
[----:B------:R0:W-:Y:S03]  /*1800*/  SYNCS.ARRIVE.TRANS64.RED.A1T0 RZ, [R3+URZ], RZ ;  /* 0x000000ff03ff79a7 */ /* 0x0001e6000810043f */
.L_x_27:
[----:B------:R-:W-:Y:S05]  /*1810*/  BSYNC B0 ;  /* 0x0000000000007941 */ /* 0x000fea0003800000 */
.L_x_26:
[----:B------:R-:W-:Y:S05]  /*1820*/  @P1 BRA `(.L_x_24) ;  /* 0x0000000000041947 */ /* 0x000fea0003800000 */
[----:B------:R-:W-:Y:S01]  /*1830*/  BPT.TRAP 0x1 ;  /* 0x000000040000795c */ /* 0x000fe20000300000 */
.L_x_24:
[----:B------:R-:W0:Y:S01]  /*1840*/  S2R R0, SR_TID.X ;  /* 0x0000000000007919 */ /* 0x000e220000002100 */
[----:B------:R-:W-:Y:S01]  /*1850*/  ULDC.64 UR4, c[0x0][0x280] ;  /* 0x0000a00000047ab9 */ /* 0x000fe20000000a00 */
[----:B------:R-:W1:Y:S01]  /*1860*/  S2R R2, SR_CTAID.Y ;  /* 0x0000000000027919 */ /* 0x000e620000002600 */
[----:B------:R-:W4:Y:S01]  /*1870*/  S2R R13, SR_CTAID.X ;  /* 0x00000000000d7919 */ /* 0x000f220000002500 */
[----:B0-----:R-:W-:-:S04]  /*1880*/  SHF.R.S32.HI R3, RZ, 0x1f, R0 ;  /* 0x0000001fff037819 */ /* 0x001fc80000011400 */
[----:B------:R-:W-:-:S04]  /*1890*/  LEA.HI R3, R3, R0, RZ, 0x7 ;  /* 0x0000000003037211 */ /* 0x000fc800078f38ff */
[----:B------:R-:W-:Y:S01]  /*18a0*/  LOP3.LUT R3, R3, 0xffffff80, RZ, 0xc0, !PT ;  /* 0xffffff8003037812 */ /* 0x000fe200078ec0ff */
[----:B----4-:R-:W-:-:S04]  /*18b0*/  IMAD.SHL.U32 R4, R13, 0x80, RZ ;  /* 0x000000800d047824 */ /* 0x010fc800078e00ff */
[----:B------:R-:W-:Y:S02]  /*18c0*/  IMAD.IADD R5, R0, 0x1, -R3 ;  /* 0x0000000100057824 */ /* 0x000fe400078e0a03 */
[----:B-1----:R-:W-:-:S03]  /*18d0*/  IMAD.SHL.U32 R0, R2, 0x80, RZ ;  /* 0x0000008002007824 */ /* 0x002fc600078e00ff */
[----:B------:R-:W-:Y:S02]  /*18e0*/  SHF.R.S32.HI R6, RZ, 0x1f, R5 ;  /* 0x0000001fff067819 */ /* 0x000fe40000011405 */
[----:B------:R-:W-:Y:S02]  /*18f0*/  ISETP.GE.AND P0, PT, R0, UR5, PT ;  /* 0x0000000500007c0c */ /* 0x000fe4000bf06270 */
[----:B------:R-:W-:Y:S02]  /*1900*/  LEA.HI R2, R6, R5, RZ, 0x2 ;  /* 0x0000000506027211 */ /* 0x000fe400078f10ff */
[----:B------:R-:W-:Y:S02]  /*1910*/  ISETP.GE.OR P0, PT, R4, UR4, P0 ;  /* 0x0000000404007c0c */ /* 0x000fe40008706670 */
[--C-:B------:R-:W-:Y:S02]  /*1920*/  SHF.R.S32.HI R10, RZ, 0x2, R2.reuse ;  /* 0x00000002ff0a7819 */ /* 0x100fe40000011402 */
[----:B------:R-:W-:-:S04]  /*1930*/  SHF.R.S32.HI R3, RZ, 0x1f, R2 ;  /* 0x0000001fff037819 */ /* 0x000fc80000011402 */
[----:B------:R-:W-:-:S04]  /*1940*/  LEA.HI R3, R3, R10, RZ, 0x3 ;  /* 0x0000000a03037211 */ /* 0x000fc800078f18ff */
[----:B------:R-:W-:Y:S01]  /*1950*/  LOP3.LUT R3, R3, 0xfffffff8, RZ, 0xc0, !PT ;  /* 0xfffffff803037812 */ /* 0x000fe200078ec0ff */
[----:B------:R-:W-:Y:S06]  /*1960*/  @P0 EXIT ;  /* 0x000000000000094d */ /* 0x000fec0003800000 */
[----:B------:R-:W0:Y:S01]  /*1970*/  LDC.64 R16, c[0x0][0x658] ;  /* 0x00019600ff107b82 */ /* 0x000e220000000a00 */
[----:B------:R-:W-:Y:S01]  /*1980*/  LOP3.LUT R2, R2, 0x7ffffffc, RZ, 0xc0, !PT ;  /* 0x7ffffffc02027812 */ /* 0x000fe200078ec0ff */
[----:B------:R-:W-:Y:S01]  /*1990*/  IMAD.IADD R10, R10, 0x1, -R3 ;  /* 0x000000010a0a7824 */ /* 0x000fe200078e0a03 */
[----:B------:R-:W-:Y:S02]  /*19a0*/  LEA.HI R3, R6, R5, RZ, 0x5 ;  /* 0x0000000506037211 */ /* 0x000fe400078f28ff */
[----:B---3-5:R-:W-:Y:S01]  /*19b0*/  FSETP.NEU.AND P1, PT, R9, RZ, PT ;  /* 0x000000ff0900720b */ /* 0x028fe20003f2d000 */
[----:B------:R-:W-:Y:S01]  /*19c0*/  IMAD.IADD R2, R5, 0x1, -R2 ;  /* 0x0000000105027824 */ /* 0x000fe200078e0a02 */
[----:B------:R-:W-:Y:S02]  /*19d0*/  SHF.R.S32.HI R11, RZ, 0x1f, R10 ;  /* 0x0000001fff0b7819 */ /* 0x000fe4000001140a */
[----:B------:R-:W-:Y:S01]  /*19e0*/  SHF.R.S32.HI R5, RZ, 0x5, R3 ;  /* 0x00000005ff057819 */ /* 0x000fe20000011403 */
[----:B------:R-:W-:-:S02]  /*19f0*/  IMAD.SHL.U32 R7, R2, 0x2, RZ ;  /* 0x0000000202077824 */ /* 0x000fc400078e00ff */
[----:B------:R-:W-:-:S03]  /*1a00*/  IMAD.WIDE R2, R13, 0x80, R10 ;  /* 0x000000800d027825 */ /* 0x000fc600078e020a */
[----:B------:R-:W-:Y:S01]  /*1a10*/  SHF.R.S32.HI R13, RZ, 0x1f, R7 ;  /* 0x0000001fff0d7819 */ /* 0x000fe20000011407 */
[C---:B------:R-:W-:Y:S01]  /*1a20*/  IMAD R11, R5.reuse, -0x10, -R4 ;  /* 0xfffffff0050b7824 */ /* 0x040fe200078e0a04 */
[----:B------:R-:W-:Y:S01]  /*1a30*/  IADD3 R4, P0, R0, R7, RZ ;  /* 0x0000000700047210 */ /* 0x000fe20007f1e0ff */
[----:B------:R-:W-:-:S03]  /*1a40*/  IMAD.WIDE R2, R5, 0x10, R2 ;  /* 0x0000001005027825 */ /* 0x000fc600078e0202 */
[----:B------:R-:W-:Y:S02]  /*1a50*/  LEA.HI.X.SX32 R5, R0, R13, 0x1, P0 ;  /* 0x0000000d00057211 */ /* 0x000fe400000f0eff */
[----:B------:R-:W-:Y:S01]  /*1a60*/  IADD3 R10, R11, UR4, -R10 ;  /* 0x000000040b0a7c10 */ /* 0x000fe2000fffe80a */
[-C--:B0-----:R-:W-:Y:S01]  /*1a70*/  IMAD R6, R3, R16.reuse, RZ ;  /* 0x0000001003067224 */ /* 0x081fe200078e02ff */
[----:B------:R-:W-:Y:S01]  /*1a80*/  IADD3 R0, -R7, UR5, -R0 ;  /* 0x0000000507007c10 */ /* 0x000fe2000fffe900 */
[----:B------:R-:W-:Y:S01]  /*1a90*/  IMAD.WIDE.U32 R14, R2, R16, R4 ;  /* 0x00000010020e7225 */ /* 0x000fe200078e0004 */
[----:B------:R-:W-:Y:S02]  /*1aa0*/  ISETP.GT.AND P2, PT, R10, RZ, PT ;  /* 0x000000ff0a00720c */ /* 0x000fe40003f44270 */
[--C-:B------:R-:W-:Y:S01]  /*1ab0*/  SHF.L.U64.HI R20, R16, 0x3, R17.reuse ;  /* 0x0000000310147819 */ /* 0x100fe20000010211 */
[----:B------:R-:W-:Y:S01]  /*1ac0*/  IMAD R19, R2, R17, R6 ;  /* 0x0000001102137224 */ /* 0x000fe200078e0206 */
[C---:B------:R-:W-:Y:S01]  /*1ad0*/  SHF.L.U64.HI R11, R16.reuse, 0x6, R17 ;  /* 0x00000006100b7819 */ /* 0x040fe20000010211 */
[----:B------:R-:W-:Y:S01]  /*1ae0*/  IMAD.SHL.U32 R21, R16, 0x8, RZ ;  /* 0x0000000810157824 */ /* 0x000fe200078e00ff */
[----:B------:R-:W-:Y:S01]  /*1af0*/  ISETP.GT.AND P0, PT, R0, RZ, P2 ;  /* 0x000000ff0000720c */ /* 0x000fe20001704270 */
[----:B------:R-:W-:-:S02]  /*1b00*/  IMAD.SHL.U32 R16, R16, 0x40, RZ ;  /* 0x0000004010107824 */ /* 0x000fc400078e00ff */
[----:B------:R-:W-:Y:S01]  /*1b10*/  IMAD.IADD R19, R15, 0x1, R19 ;  /* 0x000000010f137824 */ /* 0x000fe200078e0213 */
[----:B------:R-:W-:Y:S09]  /*1b20*/  @!P1 BRA `(.L_x_28) ;  /* 0x0000005000dc9947 */ /* 0x000ff20003800000 */
[----:B------:R-:W-:Y:S01]  /*1b30*/  ULDC.64 UR6, c[0x0][0x630] ;  /* 0x00018c0000067ab9 */ /* 0x000fe20000000a00 */
[----:B------:R-:W-:Y:S01]  /*1b40*/  ULDC.64 UR8, c[0x0][0x628] ;  /* 0x00018a0000087ab9 */ /* 0x000fe20000000a00 */
[----:B------:R-:W-:Y:S01]  /*1b50*/  IMAD R17, R3, UR6, RZ ;  /* 0x0000000603117c24 */ /* 0x000fe2000f8e02ff */
[----:B------:R-:W-:Y:S01]  /*1b60*/  ULDC.64 UR4, c[0x0][0x650] ;  /* 0x0001940000047ab9 */ /* 0x000fe20000000a00 */
[----:B------:R-:W-:-:S04]  /*1b70*/  IMAD.WIDE.U32 R6, R2, UR6, R4 ;  /* 0x0000000602067c25 */ /* 0x000fc8000f8e0004 */
[----:B------:R-:W-:Y:S01]  /*1b80*/  IMAD R17, R2, UR7, R17 ;  /* 0x0000000702117c24 */ /* 0x000fe2000f8e0211 */
[----:B------:R-:W-:-:S03]  /*1b90*/  LEA R12, P1, R6, UR8, 0x1 ;  /* 0x00000008060c7c11 */ /* 0x000fc6000f8208ff */
[----:B------:R-:W-:-:S05]  /*1ba0*/  IMAD.IADD R7, R7, 0x1, R17 ;  /* 0x0000000107077824 */ /* 0x000fca00078e0211 */
[----:B------:R-:W-:-:S05]  /*1bb0*/  LEA.HI.X R13, R6, UR9, R7, 0x1, P1 ;  /* 0x00000009060d7c11 */ /* 0x000fca00088f0c07 */
[----:B------:R-:W3:Y:S01]  /*1bc0*/  @P0 LDG.E.LTC128B.U16 R15, desc[UR12][R12.64] ;  /* 0x0000000c0c0f0981 */ /* 0x000ee2000c1e1520 */
[----:B------:R-:W-:Y:S01]  /*1bd0*/  ISETP.GT.AND P1, PT, R0, 0x1, P2 ;  /* 0x000000010000780c */ /* 0x000fe20001724270 */
[----:B------:R-:W-:Y:S01]  /*1be0*/  BSSY B0, `(.L_x_29) ;  /* 0x000000b000007945 */ /* 0x000fe20003800000 */
[----:B---3--:R-:W-:-:S04]  /*1bf0*/  IMAD.U32 R6, R15, 0x10000, RZ ;  /* 0x000100000f067824 */ /* 0x008fc800078e00ff */
[----:B------:R-:W-:Y:S01]  /*1c00*/  FMUL R7, R6, R9 ;  /* 0x0000000906077220 */ /* 0x000fe20000400000 */
[----:B------:R-:W-:-:S03]  /*1c10*/  LEA R6, P3, R14, UR4, 0x1 ;  /* 0x000000040e067c11 */ /* 0x000fc6000f8608ff */
[----:B--2---:R-:W-:Y:S01]  /*1c20*/  FFMA R7, R88, R8, R7 ;  /* 0x0000000858077223 */ /* 0x004fe20000000007 */
[----:B------:R-:W-:-:S04]  /*1c30*/  PRMT R88, R15, 0x7610, R88 ;  /* 0x000076100f587816 */ /* 0x000fc80000000058 */
[----:B------:R-:W-:Y:S02]  /*1c40*/  F2FP.BF16.F32.PACK_AB R18, RZ, R7 ;  /* 0x00000007ff12723e */ /* 0x000fe400000010ff */
[----:B------:R-:W-:-:S05]  /*1c50*/  LEA.HI.X R7, R14, UR5, R19, 0x1, P3 ;  /* 0x000000050e077c11 */ /* 0x000fca00098f0c13 */
[----:B------:R0:W-:Y:S01]  /*1c60*/  @P0 STG.E.U16 desc[UR12][R6.64], R18 ;  /* 0x0000001206000986 */ /* 0x0001e2000c10150c */
[----:B------:R-:W-:Y:S05]  /*1c70*/  @!P1 BRA `(.L_x_30) ;  /* 0x0000000000049947 */ /* 0x000fea0003800000 */
[----:B------:R1:W5:Y:S02]  /*1c80*/  LDG.E.LTC128B.U16 R88, desc[UR12][R12.64+0x2] ;  /* 0x0000020c0c587981 */ /* 0x000364000c1e1520 */
.L_x_30:
[----:B------:R-:W-:Y:S05]  /*1c90*/  BSYNC B0 ;  /* 0x0000000000007941 */ /* 0x000fea0003800000 */
.L_x_29:
[----:B------:R-:W-:Y:S01]  /*1ca0*/  USHF.L.U32 UR4, UR6, 0x3, URZ ;  /* 0x0000000306047899 */ /* 0x000fe2000800063f */
[----:B0----5:R-:W-:Y:S01]  /*1cb0*/  IMAD.U32 R18, R88, 0x10000, RZ ;  /* 0x0001000058127824 */ /* 0x021fe200078e00ff */
[----:B------:R-:W-:Y:S01]  /*1cc0*/  USHF.L.U64.HI UR5, UR6, 0x3, UR7 ;  /* 0x0000000306057899 */ /* 0x000fe20008010207 */
[----:B------:R-:W-:Y:S02]  /*1cd0*/  ISETP.GT.AND P0, PT, R10, 0x8, PT ;  /* 0x000000080a00780c */ /* 0x000fe40003f04270 */
[----:B------:R-:W-:Y:S01]  /*1ce0*/  FMUL R22, R18, R9 ;  /* 0x0000000912167220 */ /* 0x000fe20000400000 */
[----:B------:R-:W-:Y:S01]  /*1cf0*/  IMAD.U32 R14, RZ, RZ, UR4 ;  /* 0x00000004ff0e7e24 */ /* 0x000fe2000f8e00ff */
[----:B------:R-:W-:Y:S01]  /*1d00*/  ISETP.GT.AND P3, PT, R0, RZ, P0 ;  /* 0x000000ff0000720c */ /* 0x000fe20000764270 */
[----:B------:R-:W-:Y:S02]  /*1d10*/  IMAD.U32 R15, RZ, RZ, UR5 ;  /* 0x00000005ff0f7e24 */ /* 0x000fe4000f8e00ff */
[----:B------:R-:W-:Y:S01]  /*1d20*/  FFMA R22, R89, R8, R22 ;  /* 0x0000000859167223 */ /* 0x000fe20000000016 */
[----:B------:R-:W-:-:S04]  /*1d30*/  IMAD.WIDE.U32 R18, R2, UR6, R14 ;  /* 0x0000000602127c25 */ /* 0x000fc8000f8e000e */
[----:B------:R-:W-:Y:S02]  /*1d40*/  F2FP.BF16.F32.PACK_AB R89, RZ, R22 ;  /* 0x00000016ff59723e */ /* 0x000fe400000010ff */
[----:B------:R-:W-:-:S03]  /*1d50*/  IADD3 R23, P4, R4, R18, RZ ;  /* 0x0000001204177210 */ /* 0x000fc60007f9e0ff */
[----:B------:R0:W-:Y:S01]  /*1d60*/  @P1 STG.E.U16 desc[UR12][R6.64+0x2], R89 ;  /* 0x0000025906001986 */ /* 0x0001e2000c10150c */
[----:B------:R-:W-:Y:S02]  /*1d70*/  IADD3.X R22, R5, R17, R19, P4, !PT ;  /* 0x0000001105167210 */ /* 0x000fe400027fe413 */
[----:B------:R-:W-:-:S04]  /*1d80*/  LEA R18, P4, R23, UR8, 0x1 ;  /* 0x0000000817127c11 */ /* 0x000fc8000f8808ff */
[----:B------:R-:W-:-:S05]  /*1d90*/  LEA.HI.X R19, R23, UR9, R22, 0x1, P4 ;  /* 0x0000000917137c11 */ /* 0x000fca000a0f0c16 */
[----:B------:R-:W2:Y:S01]  /*1da0*/  @P3 LDG.E.LTC128B.U16 R88, desc[UR12][R18.64] ;  /* 0x0000000c12583981 */ /* 0x000ea2000c1e1520 */
[C---:B------:R-:W-:Y:S01]  /*1db0*/  IMAD.SHL.U32 R17, R21.reuse, 0x2, RZ ;  /* 0x0000000215117824 */ /* 0x040fe200078e00ff */
[----:B------:R-:W-:Y:S01]  /*1dc0*/  SHF.L.U64.HI R21, R21, 0x1, R20 ;  /* 0x0000000115157819 */ /* 0x000fe20000010214 */
[----:B------:R-:W-:Y:S01]  /*1dd0*/  BSSY B0, `(.L_x_31) ;  /* 0x000000b000007945 */ /* 0x000fe20003800000 */
[----:B------:R-:W-:Y:S01]  /*1de0*/  ISETP.GT.AND P1, PT, R0, 0x1, P0 ;  /* 0x000000010000780c */ /* 0x000fe20000724270 */
[----:B--2---:R-:W-:-:S04]  /*1df0*/  IMAD.U32 R22, R88, 0x10000, RZ ;  /* 0x0001000058167824 */ /* 0x004fc800078e00ff */
[----:B------:R-:W-:Y:S01]  /*1e00*/  FMUL R23, R22, R9 ;  /* 0x0000000916177220 */ /* 0x000fe20000400000 */
[----:B------:R-:W-:-:S03]  /*1e10*/  IADD3 R22, P4, R17, R6, RZ ;  /* 0x0000000611167210 */ /* 0x000fc60007f9e0ff */
[----:B------:R-:W-:-:S05]  /*1e20*/  FFMA R23, R90, R8, R23 ;  /* 0x000000085a177223 */ /* 0x000fca0000000017 */
[----:B------:R-:W-:Y:S01]  /*1e30*/  F2FP.BF16.F32.PACK_AB R20, RZ, R23 ;  /* 0x00000017ff14723e */ /* 0x000fe200000010ff */
[----:B------:R-:W-:-:S05]  /*1e40*/  IMAD.X R23, R21, 0x1, R7, P4 ;  /* 0x0000000115177824 */ /* 0x000fca00020e0607 */
[----:B------:R0:W-:Y:S01]  /*1e50*/  @P3 STG.E.U16 desc[UR12][R22.64], R20 ;  /* 0x0000001416003986 */ /* 0x0001e2000c10150c */
[----:B------:R-:W-:Y:S05]  /*1e60*/  @!P1 BRA `(.L_x_32) ;  /* 0x0000000000049947 */ /* 0x000fea0003800000 */
[----:B------:R2:W5:Y:S02]  /*1e70*/  LDG.E.LTC128B.U16 R88, desc[UR12][R18.64+0x2] ;  /* 0x0000020c12587981 */ /* 0x000564000c1e1520 */
.L_x_32:
[----:B------:R-:W-:Y:S05]  /*1e80*/  BSYNC B0 ;  /* 0x0000000000007941 */ /* 0x000fea0003800000 */
.L_x_31:
[----:B0----5:R-:W-:Y:S01]  /*1e90*/  IMAD.U32 R20, R88, 0x10000, RZ ;  /* 0x0001000058147824 */ /* 0x021fe200078e00ff */
[----:B------:R-:W-:Y:S01]  /*1ea0*/  ISETP.GT.AND P3, PT, R0, 0x8, P2 ;  /* 0x000000080000780c */ /* 0x000fe20001764270 */
[----:B------:R-:W-:Y:S02]  /*1eb0*/  BSSY B0, `(.L_x_33) ;  /* 0x0000007000007945 */ /* 0x000fe40003800000 */
[----:B------:R-:W-:-:S04]  /*1ec0*/  FMUL R20, R20, R9 ;  /* 0x0000000914147220 */ /* 0x000fc80000400000 */
[----:B------:R-:W-:-:S05]  /*1ed0*/  FFMA R20, R91, R8, R20 ;  /* 0x000000085b147223 */ /* 0x000fca0000000014 */
[----:B------:R-:W-:-:S05]  /*1ee0*/  F2FP.BF16.F32.PACK_AB R20, RZ, R20 ;  /* 0x00000014ff14723e */ /* 0x000fca00000010ff */
[----:B------:R0:W-:Y:S01]  /*1ef0*/  @P1 STG.E.U16 desc[UR12][R22.64+0x2], R20 ;  /* 0x0000021416001986 */ /* 0x0001e2000c10150c */
[----:B------:R-:W-:Y:S05]  /*1f00*/  @!P3 BRA `(.L_x_34) ;  /* 0x000000000004b947 */ /* 0x000fea0003800000 */
[----:B------:R3:W5:Y:S02]  /*1f10*/  LDG.E.LTC128B.U16 R88, desc[UR12][R12.64+0x10] ;  /* 0x0000100c0c587981 */ /* 0x000764000c1e1520 */
.L_x_34:
[----:B------:R-:W-:Y:S05]  /*1f20*/  BSYNC B0 ;  /* 0x0000000000007941 */ /* 0x000fea0003800000 */
.L_x_33:
        /* <DEDUP_REMOVED lines=9> */
.L_x_36:
[----:B------:R-:W-:Y:S05]  /*1fc0*/  BSYNC B0 ;  /* 0x0000000000007941 */ /* 0x000fea0003800000 */
.L_x_35:
[----:B-----5:R-:W-:Y:S01]  /*1fd0*/  IMAD.U32 R20, R88, 0x10000, RZ ;  /* 0x0001000058147824 */ /* 0x020fe200078e00ff */
        /* <DEDUP_REMOVED lines=8> */
.L_x_38:
[----:B------:R-:W-:Y:S05]  /*2060*/  BSYNC B0 ;  /* 0x0000000000007941 */ /* 0x000fea0003800000 */
.L_x_37:
        /* <DEDUP_REMOVED lines=9> */
.L_x_40:
[----:B------:R-:W-:Y:S05]  /*2100*/  BSYNC B0 ;  /* 0x0000000000007941 */ /* 0x000fea0003800000 */
.L_x_39:
        /* <DEDUP_REMOVED lines=9> */
.L_x_42:
[----:B------:R-:W-:Y:S05]  /*21a0*/  BSYNC B0 ;  /* 0x0000000000007941 */ /* 0x000fea0003800000 */
.L_x_41:
        /* <DEDUP_REMOVED lines=9> */
.L_x_44:
[----:B------:R-:W-:Y:S05]  /*2240*/  BSYNC B0 ;  /* 0x0000000000007941 */ /* 0x000fea0003800000 */
.L_x_43:
        /* <DEDUP_REMOVED lines=9> */
.L_x_46:
[----:B------:R-:W-:Y:S05]  /*22e0*/  BSYNC B0 ;  /* 0x0000000000007941 */ /* 0x000fea0003800000 */
.L_x_45:
        /* <DEDUP_REMOVED lines=9> */
.L_x_48:
[----:B------:R-:W-:Y:S05]  /*2380*/  BSYNC B0 ;  /* 0x0000000000007941 */ /* 0x000fea0003800000 */
.L_x_47:
        /* <DEDUP_REMOVED lines=9> */
.L_x_50:
[----:B------:R-:W-:Y:S05]  /*2420*/  BSYNC B0 ;  /* 0x0000000000007941 */ /* 0x000fea0003800000 */
.L_x_49:
        /* <DEDUP_REMOVED lines=9> */
.L_x_52:
[----:B------:R-:W-:Y:S05]  /*24c0*/  BSYNC B0 ;  /* 0x0000000000007941 */ /* 0x000fea0003800000 */
.L_x_51:
        /* <DEDUP_REMOVED lines=9> */
.L_x_54:
[----:B------:R-:W-:Y:S05]  /*2560*/  BSYNC B0 ;  /* 0x0000000000007941 */ /* 0x000fea0003800000 */
.L_x_53:
        /* <DEDUP_REMOVED lines=9> */
.L_x_56:
[----:B------:R-:W-:Y:S05]  /*2600*/  BSYNC B0 ;  /* 0x0000000000007941 */ /* 0x000fea0003800000 */
.L_x_55:
        /* <DEDUP_REMOVED lines=9> */
.L_x_58:
[----:B------:R-:W-:Y:S05]  /*26a0*/  BSYNC B0 ;  /* 0x0000000000007941 */ /* 0x000fea0003800000 */
.L_x_57:
        /* <DEDUP_REMOVED lines=9> */
.L_x_60:
[----:B------:R-:W-:Y:S05]  /*2740*/  BSYNC B0 ;  /* 0x0000000000007941 */ /* 0x000fea0003800000 */
.L_x_59:
        /* <DEDUP_REMOVED lines=9> */
.L_x_62:
[----:B------:R-:W-:Y:S05]  /*27e0*/  BSYNC B0 ;  /* 0x0000000000007941 */ /* 0x000fea0003800000 */
.L_x_61:
        /* <DEDUP_REMOVED lines=9> */
.L_x_64:
[----:B------:R-:W-:Y:S05]  /*2880*/  BSYNC B0 ;  /* 0x0000000000007941 */ /* 0x000fea0003800000 */
.L_x_63:
        /* <DEDUP_REMOVED lines=9> */
.L_x_66:
[----:B------:R-:W-:Y:S05]  /*2920*/  BSYNC B0 ;  /* 0x0000000000007941 */ /* 0x000fea0003800000 */
.L_x_65:
        /* <DEDUP_REMOVED lines=9> */
.L_x_68:
[----:B------:R-:W-:Y:S05]  /*29c0*/  BSYNC B0 ;  /* 0x0000000000007941 */ /* 0x000fea0003800000 */
.L_x_67:
        /* <DEDUP_REMOVED lines=9> */
.L_x_70:
[----:B------:R-:W-:Y:S05]  /*2a60*/  BSYNC B0 ;  /* 0x0000000000007941 */ /* 0x000fea0003800000 */
.L_x_69:
        /* <DEDUP_REMOVED lines=9> */
.L_x_72:
[----:B------:R-:W-:Y:S05]  /*2b00*/  BSYNC B0 ;  /* 0x0000000000007941 */ /* 0x000fea0003800000 */
.L_x_71:
        /* <DEDUP_REMOVED lines=9> */
.L_x_74:
[----:B------:R-:W-:Y:S05]  /*2ba0*/  BSYNC B0 ;  /* 0x0000000000007941 */ /* 0x000fea0003800000 */
.L_x_73:
        /* <DEDUP_REMOVED lines=9> */
.L_x_76:
[----:B------:R-:W-:Y:S05]  /*2c40*/  BSYNC B0 ;  /* 0x0000000000007941 */ /* 0x000fea0003800000 */
.L_x_75:
        /* <DEDUP_REMOVED lines=9> */
.L_x_78:
[----:B------:R-:W-:Y:S05]  /*2ce0*/  BSYNC B0 ;  /* 0x0000000000007941 */ /* 0x000fea0003800000 */
.L_x_77:
        /* <DEDUP_REMOVED lines=9> */
.L_x_80:
[----:B------:R-:W-:Y:S05]  /*2d80*/  BSYNC B0 ;  /* 0x0000000000007941 */ /* 0x000fea0003800000 */
.L_x_79:
        /* <DEDUP_REMOVED lines=9> */
.L_x_82:
[----:B------:R-:W-:Y:S05]  /*2e20*/  BSYNC B0 ;  /* 0x0000000000007941 */ /* 0x000fea0003800000 */
.L_x_81:
        /* <DEDUP_REMOVED lines=9> */
.L_x_84:
[----:B------:R-:W-:Y:S05]  /*2ec0*/  BSYNC B0 ;  /* 0x0000000000007941 */ /* 0x000fea0003800000 */
.L_x_83:
        /* <DEDUP_REMOVED lines=9> */
.L_x_86:
[----:B------:R-:W-:Y:S05]  /*2f60*/  BSYNC B0 ;  /* 0x0000000000007941 */ /* 0x000fea0003800000 */
.L_x_85:
        /* <DEDUP_REMOVED lines=9> */
.L_x_88:
[----:B------:R-:W-:Y:S05]  /*3000*/  BSYNC B0 ;  /* 0x0000000000007941 */ /* 0x000fea0003800000 */
.L_x_87:
        /* <DEDUP_REMOVED lines=9> */
.L_x_90:
[----:B------:R-:W-:Y:S05]  /*30a0*/  BSYNC B0 ;  /* 0x0000000000007941 */ /* 0x000fea0003800000 */
.L_x_89:
        /* <DEDUP_REMOVED lines=9> */
.L_x_92:
[----:B------:R-:W-:Y:S05]  /*3140*/  BSYNC B0 ;  /* 0x0000000000007941 */ /* 0x000fea0003800000 */
.L_x_91:
        /* <DEDUP_REMOVED lines=9> */
.L_x_94:
[----:B------:R-:W-:Y:S05]  /*31e0*/  BSYNC B0 ;  /* 0x0000000000007941 */ /* 0x000fea0003800000 */
.L_x_93:
        /* <DEDUP_REMOVED lines=9> */
.L_x_96:
[----:B------:R-:W-:Y:S05]  /*3280*/  BSYNC B0 ;  /* 0x0000000000007941 */ /* 0x000fea0003800000 */
.L_x_95:
        /* <DEDUP_REMOVED lines=9> */
.L_x_98:
[----:B------:R-:W-:Y:S05]  /*3320*/  BSYNC B0 ;  /* 0x0000000000007941 */ /* 0x000fea0003800000 */
.L_x_97:
        /* <DEDUP_REMOVED lines=9> */
.L_x_100:
[----:B------:R-:W-:Y:S05]  /*33c0*/  BSYNC B0 ;  /* 0x0000000000007941 */ /* 0x000fea0003800000 */
.L_x_99:
        /* <DEDUP_REMOVED lines=9> */
.L_x_102:
[----:B------:R-:W-:Y:S05]  /*3460*/  BSYNC B0 ;  /* 0x0000000000007941 */ /* 0x000fea0003800000 */
.L_x_101:
        /* <DEDUP_REMOVED lines=9> */
.L_x_104:
[----:B------:R-:W-:Y:S05]  /*3500*/  BSYNC B0 ;  /* 0x0000000000007941 */ /* 0x000fea0003800000 */
.L_x_103:
        /* <DEDUP_REMOVED lines=9> */
.L_x_106:
[----:B------:R-:W-:Y:S05]  /*35a0*/  BSYNC B0 ;  /* 0x0000000000007941 */ /* 0x000fea0003800000 */
.L_x_105:
        /* <DEDUP_REMOVED lines=9> */
.L_x_108:
[----:B------:R-:W-:Y:S05]  /*3640*/  BSYNC B0 ;  /* 0x0000000000007941 */ /* 0x000fea0003800000 */
.L_x_107:
        /* <DEDUP_REMOVED lines=9> */
.L_x_110:
[----:B------:R-:W-:Y:S05]  /*36e0*/  BSYNC B0 ;  /* 0x0000000000007941 */ /* 0x000fea0003800000 */
.L_x_109:
        /* <DEDUP_REMOVED lines=9> */
.L_x_112:
[----:B------:R-:W-:Y:S05]  /*3780*/  BSYNC B0 ;  /* 0x0000000000007941 */ /* 0x000fea0003800000 */
.L_x_111:
        /* <DEDUP_REMOVED lines=9> */
.L_x_114:
[----:B------:R-:W-:Y:S05]  /*3820*/  BSYNC B0 ;  /* 0x0000000000007941 */ /* 0x000fea0003800000 */
.L_x_113:
        /* <DEDUP_REMOVED lines=9> */
.L_x_116:
[----:B------:R-:W-:Y:S05]  /*38c0*/  BSYNC B0 ;  /* 0x0000000000007941 */ /* 0x000fea0003800000 */
.L_x_115:
        /* <DEDUP_REMOVED lines=9> */
.L_x_118:
[----:B------:R-:W-:Y:S05]  /*3960*/  BSYNC B0 ;  /* 0x0000000000007941 */ /* 0x000fea0003800000 */
.L_x_117:
        /* <DEDUP_REMOVED lines=9> */
.L_x_120:
[----:B------:R-:W-:Y:S05]  /*3a00*/  BSYNC B0 ;  /* 0x0000000000007941 */ /* 0x000fea0003800000 */
.L_x_119:
        /* <DEDUP_REMOVED lines=9> */
.L_x_122:
[----:B------:R-:W-:Y:S05]  /*3aa0*/  BSYNC B0 ;  /* 0x0000000000007941 */ /* 0x000fea0003800000 */
.L_x_121:
        /* <DEDUP_REMOVED lines=9> */
.L_x_124:
[----:B------:R-:W-:Y:S05]  /*3b40*/  BSYNC B0 ;  /* 0x0000000000007941 */ /* 0x000fea0003800000 */
.L_x_123:
        /* <DEDUP_REMOVED lines=9> */
.L_x_126:
[----:B------:R-:W-:Y:S05]  /*3be0*/  BSYNC B0 ;  /* 0x0000000000007941 */ /* 0x000fea0003800000 */
.L_x_125:
        /* <DEDUP_REMOVED lines=9> */
.L_x_128:
[----:B------:R-:W-:Y:S05]  /*3c80*/  BSYNC B0 ;  /* 0x0000000000007941 */ /* 0x000fea0003800000 */
.L_x_127:
        /* <DEDUP_REMOVED lines=9> */
.L_x_130:
[----:B------:R-:W-:Y:S05]  /*3d20*/  BSYNC B0 ;  /* 0x0000000000007941 */ /* 0x000fea0003800000 */
.L_x_129:
        /* <DEDUP_REMOVED lines=9> */
.L_x_132:
[----:B------:R-:W-:Y:S05]  /*3dc0*/  BSYNC B0 ;  /* 0x0000000000007941 */ /* 0x000fea0003800000 */
.L_x_131:
        /* <DEDUP_REMOVED lines=9> */
.L_x_134:
[----:B------:R-:W-:Y:S05]  /*3e60*/  BSYNC B0 ;  /* 0x0000000000007941 */ /* 0x000fea0003800000 */
.L_x_133:
        /* <DEDUP_REMOVED lines=9> */
.L_x_136:
[----:B------:R-:W-:Y:S05]  /*3f00*/  BSYNC B0 ;  /* 0x0000000000007941 */ /* 0x000fea0003800000 */
.L_x_135:
        /* <DEDUP_REMOVED lines=9> */
.L_x_138:
[----:B------:R-:W-:Y:S05]  /*3fa0*/  BSYNC B0 ;  /* 0x0000000000007941 */ /* 0x000fea0003800000 */
.L_x_137:
        /* <DEDUP_REMOVED lines=9> */
.L_x_140:
[----:B------:R-:W-:Y:S05]  /*4040*/  BSYNC B0 ;  /* 0x0000000000007941 */ /* 0x000fea0003800000 */
.L_x_139:
        /* <DEDUP_REMOVED lines=9> */
.L_x_142:
[----:B------:R-:W-:Y:S05]  /*40e0*/  BSYNC B0 ;  /* 0x0000000000007941 */ /* 0x000fea0003800000 */
.L_x_141:
        /* <DEDUP_REMOVED lines=9> */
.L_x_144:
[----:B------:R-:W-:Y:S05]  /*4180*/  BSYNC B0 ;  /* 0x0000000000007941 */ /* 0x000fea0003800000 */
.L_x_143:
        /* <DEDUP_REMOVED lines=9> */
.L_x_146:
[----:B------:R-:W-:Y:S05]  /*4220*/  BSYNC B0 ;  /* 0x0000000000007941 */ /* 0x000fea0003800000 */
.L_x_145:
        /* <DEDUP_REMOVED lines=9> */
.L_x_148:
[----:B------:R-:W-:Y:S05]  /*42c0*/  BSYNC B0 ;  /* 0x0000000000007941 */ /* 0x000fea0003800000 */
.L_x_147:
[----:B01-345:R-:W-:Y:S01]  /*42d0*/  IMAD.U32 R12, R88, 0x10000, RZ ;  /* 0x00010000580c7824 */ /* 0x03bfe200078e00ff */
        /* <DEDUP_REMOVED lines=8> */
.L_x_150:
[----:B------:R-:W-:Y:S05]  /*4360*/  BSYNC B0 ;  /* 0x0000000000007941 */ /* 0x000fea0003800000 */
.L_x_149:
[----:B0----5:R-:W-:Y:S01]  /*4370*/  IMAD.U32 R12, R88, 0x10000, RZ ;  /* 0x00010000580c7824 */ /* 0x021fe200078e00ff */
[----:B------:R-:W-:Y:S01]  /*4380*/  ISETP.GT.AND P1, PT, R0, 0x79, P0 ;  /* 0x000000790000780c */ /* 0x000fe20000724270 */
[----:B------:R-:W-:Y:S01]  /*4390*/  BSSY B0, `(.L_x_151) ;  /* 0x000000b000007945 */ /* 0x000fe20003800000 */
[----:B------:R-:W-:Y:S01]  /*43a0*/  IADD3 R91, P0, R2, 0x40, RZ ;  /* 0x00000040025b7810 */ /* 0x000fe20007f1e0ff */
[----:B------:R-:W-:Y:S01]  /*43b0*/  FMUL R13, R12, R9 ;  /* 0x000000090c0d7220 */ /* 0x000fe20000400000 */
[----:B------:R-:W-:-:S03]  /*43c0*/  @P3 IMAD.MOV.U32 R12, RZ, RZ, R22 ;  /* 0x000000ffff0c3224 */ /* 0x000fc600078e0016 */
[----:B------:R-:W-:-:S05]  /*43d0*/  FFMA R13, R150, R8, R13 ;  /* 0x00000008960d7223 */ /* 0x000fca000000000d */
[----:B------:R-:W-:-:S04]  /*43e0*/  F2FP.BF16.F32.PACK_AB R13, RZ, R13 ;  /* 0x0000000dff0d723e */ /* 0x000fc800000010ff */
[----:B------:R-:W-:Y:S01]  /*43f0*/  PRMT R20, R13, 0x7610, R20 ;  /* 0x000076100d147816 */ /* 0x000fe20000000014 */
[----:B------:R-:W-:-:S05]  /*4400*/  @P3 IMAD.MOV.U32 R13, RZ, RZ, R23 ;  /* 0x000000ffff0d3224 */ /* 0x000fca00078e0017 */
[----:B------:R0:W-:Y:S01]  /*4410*/  @P3 STG.E.U16 desc[UR12][R12.64+0xf0], R20 ;  /* 0x0000f0140c003986 */ /* 0x0001e2000c10150c */
[----:B------:R-:W-:Y:S05]  /*4420*/  @!P1 BRA `(.L_x_152) ;  /* 0x0000000000049947 */ /* 0x000fea0003800000 */
[----:B------:R3:W5:Y:S02]  /*4430*/  LDG.E.LTC128B.U16 R88, desc[UR12][R18.64+0xf2] ;  /* 0x0000f20c12587981 */ /* 0x000764000c1e1520 */
.L_x_152:
[----:B------:R-:W-:Y:S05]  /*4440*/  BSYNC B0 ;  /* 0x0000000000007941 */ /* 0x000fea0003800000 */
.L_x_151:
[----:B-----5:R-:W-:Y:S02]  /*4450*/  IMAD.U32 R2, R88, 0x10000, RZ ;  /* 0x0001000058027824 */ /* 0x020fe400078e00ff */
[----:B------:R-:W-:Y:S01]  /*4460*/  IMAD.X R3, RZ, RZ, R3, P0 ;  /* 0x000000ffff037224 */ /* 0x000fe200000e0603 */
[----:B------:R-:W-:Y:S01]  /*4470*/  ISETP.GT.AND P0, PT, R10, 0x40, PT ;  /* 0x000000400a00780c */ /* 0x000fe20003f04270 */
[----:B------:R-:W-:Y:S01]  /*4480*/  FMUL R2, R2, R9 ;  /* 0x0000000902027220 */ /* 0x000fe20000400000 */
[----:B0-----:R-:W-:Y:S02]  /*4490*/  IMAD.WIDE.U32 R12, R91, UR6, R4 ;  /* 0x000000065b0c7c25 */ /* 0x001fe4000f8e0004 */
[----:B------:R-:W-:Y:S02]  /*44a0*/  ISETP.GT.AND P3, PT, R0, RZ, P0 ;  /* 0x000000ff0000720c */ /* 0x000fe40000764270 */
[----:B------:R-:W-:Y:S01]  /*44b0*/  FFMA R2, R151, R8, R2 ;  /* 0x0000000897027223 */ /* 0x000fe20000000002 */
[----:B-123--:R-:W-:-:S04]  /*44c0*/  IMAD R18, R3, UR6, RZ ;  /* 0x0000000603127c24 */ /* 0x00efc8000f8e02ff */
[----:B------:R-:W-:Y:S01]  /*44d0*/  IMAD R93, R91, UR7, R18 ;  /* 0x000000075b5d7c24 */ /* 0x000fe2000f8e0212 */
[----:B------:R-:W-:Y:S02]  /*44e0*/  F2FP.BF16.F32.PACK_AB R18, RZ, R2 ;  /* 0x00000002ff12723e */ /* 0x000fe400000010ff */
[C---:B------:R-:W-:Y:S01]  /*44f0*/  LEA R2, P2, R12.reuse, UR8, 0x1 ;  /* 0x000000080c027c11 */ /* 0x040fe2000f8408ff */
[----:B------:R-:W-:Y:S02]  /*4500*/  IMAD.IADD R3, R13, 0x1, R93 ;  /* 0x000000010d037824 */ /* 0x000fe400078e025d */
[----:B------:R0:W-:Y:S03]  /*4510*/  @P1 STG.E.U16 desc[UR12][R22.64+0xf2], R18 ;  /* 0x0000f21216001986 */ /* 0x0001e6000c10150c */
        /* <DEDUP_REMOVED lines=15> */
.L_x_154:
[----:B------:R-:W-:Y:S05]  /*4610*/  BSYNC B0 ;  /* 0x0000000000007941 */ /* 0x000fea0003800000 */
.L_x_153:
[----:B------:R-:W-:Y:S01]  /*4620*/  IMAD.WIDE.U32 R14, R91, UR6, R14 ;  /* 0x000000065b0e7c25 */ /* 0x000fe2000f8e000e */
[----:B------:R-:W-:Y:S01]  /*4630*/  ISETP.GT.AND P1, PT, R10, 0x48, PT ;  /* 0x000000480a00780c */ /* 0x000fe20003f24270 */
[----:B------:R-:W-:Y:S02]  /*4640*/  BSSY B0, `(.L_x_155) ;  /* 0x000000f000007945 */ /* 0x000fe40003800000 */
[----:B-----5:R-:W-:Y:S01]  /*4650*/  IMAD.U32 R16, R88, 0x10000, RZ ;  /* 0x0001000058107824 */ /* 0x020fe200078e00ff */
[----:B0-----:R-:W-:Y:S01]  /*4660*/  IADD3 R11, P3, R4, R14, RZ ;  /* 0x0000000e040b7210 */ /* 0x001fe20007f7e0ff */
[----:B------:R-:W-:Y:S02]  /*4670*/  @P2 IMAD.MOV.U32 R10, RZ, RZ, R12 ;  /* 0x000000ffff0a2224 */ /* 0x000fe400078e000c */
[----:B------:R-:W-:Y:S01]  /*4680*/  FMUL R16, R16, R9 ;  /* 0x0000000910107220 */ /* 0x000fe20000400000 */
[----:B------:R-:W-:Y:S02]  /*4690*/  IADD3.X R14, R5, R93, R15, P3, !PT ;  /* 0x0000005d050e7210 */ /* 0x000fe40001ffe40f */
[----:B------:R-:W-:Y:S01]  /*46a0*/  LEA R4, P4, R11, UR8, 0x1 ;  /* 0x000000080b047c11 */ /* 0x000fe2000f8808ff */
[----:B------:R-:W-:Y:S01]  /*46b0*/  FFMA R16, R25, R8, R16 ;  /* 0x0000000819107223 */ /* 0x000fe20000000010 */
[----:B------:R-:W-:-:S02]  /*46c0*/  ISETP.GT.AND P3, PT, R0, RZ, P1 ;  /* 0x000000ff0000720c */ /* 0x000fc40000f64270 */
[----:B------:R-:W-:Y:S01]  /*46d0*/  LEA.HI.X R5, R11, UR9, R14, 0x1, P4 ;  /* 0x000000090b057c11 */ /* 0x000fe2000a0f0c0e */
[----:B------:R-:W-:Y:S01]  /*46e0*/  @P2 IMAD.MOV.U32 R11, RZ, RZ, R13 ;  /* 0x000000ffff0b2224 */ /* 0x000fe200078e000d */
[----:B------:R-:W-:-:S05]  /*46f0*/  F2FP.BF16.F32.PACK_AB R16, RZ, R16 ;  /* 0x00000010ff10723e */ /* 0x000fca00000010ff */
[----:B------:R0:W-:Y:S04]  /*4700*/  @P2 STG.E.U16 desc[UR12][R10.64+0x2], R16 ;  /* 0x000002100a002986 */ /* 0x0001e8000c10150c */
[----:B------:R-:W-:Y:S05]  /*4710*/  @!P3 BRA `(.L_x_156) ;  /* 0x000000000004b947 */ /* 0x000fea0003800000 */
[----:B------:R2:W5:Y:S02]  /*4720*/  LDG.E.LTC128B.U16 R88, desc[UR12][R4.64] ;  /* 0x0000000c04587981 */ /* 0x000564000c1e1520 */
.L_x_156:
[----:B------:R-:W-:Y:S05]  /*4730*/  BSYNC B0 ;  /* 0x0000000000007941 */ /* 0x000fea0003800000 */
.L_x_155:
[----:B0----5:R-:W-:Y:S01]  /*4740*/  IMAD.U32 R10, R88, 0x10000, RZ ;  /* 0x00010000580a7824 */ /* 0x021fe200078e00ff */
[----:B------:R-:W-:Y:S01]  /*4750*/  IADD3 R14, P4, R12, R17, RZ ;  /* 0x000000110c0e7210 */ /* 0x000fe20007f9e0ff */
[----:B------:R-:W-:Y:S01]  /*4760*/  BSSY B0, `(.L_x_157) ;  /* 0x0000009000007945 */ /* 0x000fe20003800000 */
[----:B------:R-:W-:Y:S01]  /*4770*/  ISETP.GT.AND P2, PT, R0, 0x1, P1 ;  /* 0x000000010000780c */ /* 0x000fe20000f44270 */
[----:B------:R-:W-:Y:S02]  /*4780*/  FMUL R11, R10, R9 ;  /* 0x000000090a0b7220 */ /* 0x000fe40000400000 */
[----:B------:R-:W-:Y:S02]  /*4790*/  IMAD.X R15, R13, 0x1, R21, P4 ;  /* 0x000000010d0f7824 */ /* 0x000fe400020e0615 */
[----:B------:R-:W-:-:S05]  /*47a0*/  FFMA R11, R26, R8, R11 ;  /* 0x000000081a0b7223 */ /* 0x000fca000000000b */
[----:B------:R-:W-:-:S05]  /*47b0*/  F2FP.BF16.F32.PACK_AB R11, RZ, R11 ;  /* 0x0000000bff0b723e */ /* 0x000fca00000010ff */
[----:B------:R0:W-:Y:S01]  /*47c0*/  @P3 STG.E.U16 desc[UR12][R14.64], R11 ;  /* 0x0000000b0e003986 */ /* 0x0001e2000c10150c */
[----:B------:R-:W-:Y:S05]  /*47d0*/  @!P2 BRA `(.L_x_158) ;  /* 0x000000000004a947 */ /* 0x000fea0003800000 */
[----:B------:R3:W5:Y:S02]  /*47e0*/  LDG.E.LTC128B.U16 R88, desc[UR12][R4.64+0x2] ;  /* 0x0000020c04587981 */ /* 0x000764000c1e1520 */
.L_x_158:
[----:B------:R-:W-:Y:S05]  /*47f0*/  BSYNC B0 ;  /* 0x0000000000007941 */ /* 0x000fea0003800000 */
.L_x_157:
[----:B-----5:R-:W-:Y:S01]  /*4800*/  IMAD.U32 R10, R88, 0x10000, RZ ;  /* 0x00010000580a7824 */ /* 0x020fe200078e00ff */
[----:B------:R-:W-:Y:S01]  /*4810*/  ISETP.GT.AND P3, PT, R0, 0x8, P0 ;  /* 0x000000080000780c */ /* 0x000fe20000764270 */
[----:B0-----:R-:W-:Y:S01]  /*4820*/  @P2 IMAD.MOV.U32 R11, RZ, RZ, R15 ;  /* 0x000000ffff0b2224 */ /* 0x001fe200078e000f */
[----:B------:R-:W-:Y:S01]  /*4830*/  BSSY B0, `(.L_x_159) ;  /* 0x0000009000007945 */ /* 0x000fe20003800000 */
[----:B------:R-:W-:-:S04]  /*4840*/  FMUL R10, R10, R9 ;  /* 0x000000090a0a7220 */ /* 0x000fc80000400000 */
[----:B------:R-:W-:-:S05]  /*4850*/  FFMA R10, R27, R8, R10 ;  /* 0x000000081b0a7223 */ /* 0x000fca000000000a */
[----:B------:R-:W-:-:S04]  /*4860*/  F2FP.BF16.F32.PACK_AB R10, RZ, R10 ;  /* 0x0000000aff0a723e */ /* 0x000fc800000010ff */
[----:B------:R-:W-:Y:S01]  /*4870*/  PRMT R16, R10, 0x7610, R16 ;  /* 0x000076100a107816 */ /* 0x000fe20000000010 */
[----:B------:R-:W-:-:S05]  /*4880*/  @P2 IMAD.MOV.U32 R10, RZ, RZ, R14 ;  /* 0x000000ffff0a2224 */ /* 0x000fca00078e000e */
[----:B------:R0:W-:Y:S01]  /*4890*/  @P2 STG.E.U16 desc[UR12][R10.64+0x2], R16 ;  /* 0x000002100a002986 */ /* 0x0001e2000c10150c */
[----:B------:R-:W-:Y:S05]  /*48a0*/  @!P3 BRA `(.L_x_160) ;  /* 0x000000000004b947 */ /* 0x000fea0003800000 */
[----:B------:R4:W5:Y:S02]  /*48b0*/  LDG.E.LTC128B.U16 R88, desc[UR12][R2.64+0x10] ;  /* 0x0000100c02587981 */ /* 0x000964000c1e1520 */
.L_x_160:
[----:B------:R-:W-:Y:S05]  /*48c0*/  BSYNC B0 ;  /* 0x0000000000007941 */ /* 0x000fea0003800000 */
.L_x_159:
[----:B0----5:R-:W-:Y:S01]  /*48d0*/  IMAD.U32 R10, R88, 0x10000, RZ ;  /* 0x00010000580a7824 */ /* 0x021fe200078e00ff */
[----:B------:R-:W-:Y:S01]  /*48e0*/  ISETP.GT.AND P2, PT, R0, 0x9, P0 ;  /* 0x000000090000780c */ /* 0x000fe20000744270 */
[----:B------:R-:W-:Y:S02]  /*48f0*/  BSSY B0, `(.L_x_161) ;  /* 0x000000a000007945 */ /* 0x000fe40003800000 */
[----:B------:R-:W-:Y:S01]  /*4900*/  FMUL R11, R10, R9 ;  /* 0x000000090a0b7220 */ /* 0x000fe20000400000 */
[----:B------:R-:W-:-:S03]  /*4910*/  IMAD.MOV.U32 R10, RZ, RZ, R12 ;  /* 0x000000ffff0a7224 */ /* 0x000fc600078e000c */
[----:B------:R-:W-:-:S05]  /*4920*/  FFMA R11, R28, R8, R11 ;  /* 0x000000081c0b7223 */ /* 0x000fca000000000b */
[----:B------:R-:W-:-:S04]  /*4930*/  F2FP.BF16.F32.PACK_AB R11, RZ, R11 ;  /* 0x0000000bff0b723e */ /* 0x000fc800000010ff */
[----:B------:R-:W-:Y:S01]  /*4940*/  PRMT R16, R11, 0x7610, R16 ;  /* 0x000076100b107816 */ /* 0x000fe20000000010 */
[----:B------:R-:W-:-:S05]  /*4950*/  IMAD.MOV.U32 R11, RZ, RZ, R13 ;  /* 0x000000ffff0b7224 */ /* 0x000fca00078e000d */
[----:B------:R0:W-:Y:S01]  /*4960*/  @P3 STG.E.U16 desc[UR12][R10.64+0x10], R16 ;  /* 0x000010100a003986 */ /* 0x0001e2000c10150c */
[----:B------:R-:W-:Y:S05]  /*4970*/  @!P2 BRA `(.L_x_162) ;  /* 0x000000000004a947 */ /* 0x000fea0003800000 */
[----:B------:R0:W5:Y:S02]  /*4980*/  LDG.E.LTC128B.U16 R88, desc[UR12][R2.64+0x12] ;  /* 0x0000120c02587981 */ /* 0x000164000c1e1520 */
.L_x_162:
[----:B------:R-:W-:Y:S05]  /*4990*/  BSYNC B0 ;  /* 0x0000000000007941 */ /* 0x000fea0003800000 */
.L_x_161:
        /* <DEDUP_REMOVED lines=9> */
.L_x_164:
[----:B------:R-:W-:Y:S05]  /*4a30*/  BSYNC B0 ;  /* 0x0000000000007941 */ /* 0x000fea0003800000 */
.L_x_163:
        /* <DEDUP_REMOVED lines=9> */
.L_x_166:
[----:B------:R-:W-:Y:S05]  /*4ad0*/  BSYNC B0 ;  /* 0x0000000000007941 */ /* 0x000fea0003800000 */
.L_x_165:
[----:B-----5:R-:W-:Y:S01]  /*4ae0*/  IMAD.U32 R12, R88, 0x10000, RZ ;  /* 0x00010000580c7824 */ /* 0x020fe200078e00ff */
[----:B------:R-:W-:Y:S01]  /*4af0*/  IADD3 R6, P4, P5, R17, R6, R19 ;  /* 0x0000000611067210 */ /* 0x000fe20007d9e013 */
[----:B------:R-:W-:Y:S01]  /*4b00*/  BSSY B0, `(.L_x_167) ;  /* 0x0000009000007945 */ /* 0x000fe20003800000 */
[----:B------:R-:W-:Y:S01]  /*4b10*/  ISETP.GT.AND P3, PT, R0, 0x10, P0 ;  /* 0x000000100000780c */ /* 0x000fe20000764270 */
[----:B------:R-:W-:Y:S01]  /*4b20*/  FMUL R12, R12, R9 ;  /* 0x000000090c0c7220 */ /* 0x000fe20000400000 */
[----:B------:R-:W-:-:S03]  /*4b30*/  IADD3.X R7, R21, R7, R89, P4, P5 ;  /* 0x0000000715077210 */ /* 0x000fc600027ea459 */
[----:B------:R-:W-:-:S05]  /*4b40*/  FFMA R12, R31, R8, R12 ;  /* 0x000000081f0c7223 */ /* 0x000fca000000000c */
[----:B------:R-:W-:-:S05]  /*4b50*/  F2FP.BF16.F32.PACK_AB R12, RZ, R12 ;  /* 0x0000000cff0c723e */ /* 0x000fca00000010ff */
[----:B------:R0:W-:Y:S01]  /*4b60*/  @P2 STG.E.U16 desc[UR12][R6.64+0x12], R12 ;  /* 0x0000120c06002986 */ /* 0x0001e2000c10150c */
[----:B------:R-:W-:Y:S05]  /*4b70*/  @!P3 BRA `(.L_x_168) ;  /* 0x000000000004b947 */ /* 0x000fea0003800000 */
[----:B------:R0:W5:Y:S02]  /*4b80*/  LDG.E.LTC128B.U16 R88, desc[UR12][R2.64+0x20] ;  /* 0x0000200c02587981 */ /* 0x000164000c1e1520 */
.L_x_168:
[----:B------:R-:W-:Y:S05]  /*4b90*/  BSYNC B0 ;  /* 0x0000000000007941 */ /* 0x000fea0003800000 */
.L_x_167:
        /* <DEDUP_REMOVED lines=9> */
.L_x_170:
[----:B------:R-:W-:Y:S05]  /*4c30*/  BSYNC B0 ;  /* 0x0000000000007941 */ /* 0x000fea0003800000 */
.L_x_169:
        /* <DEDUP_REMOVED lines=9> */
.L_x_172:
[----:B------:R-:W-:Y:S05]  /*4cd0*/  BSYNC B0 ;  /* 0x0000000000007941 */ /* 0x000fea0003800000 */
.L_x_171:
        /* <DEDUP_REMOVED lines=9> */
.L_x_174:
[----:B------:R-:W-:Y:S05]  /*4d70*/  BSYNC B0 ;  /* 0x0000000000007941 */ /* 0x000fea0003800000 */
.L_x_173:
        /* <DEDUP_REMOVED lines=9> */
.L_x_176:
[----:B------:R-:W-:Y:S05]  /*4e10*/  BSYNC B0 ;  /* 0x0000000000007941 */ /* 0x000fea0003800000 */
.L_x_175:
        /* <DEDUP_REMOVED lines=9> */
.L_x_178:
[----:B------:R-:W-:Y:S05]  /*4eb0*/  BSYNC B0 ;  /* 0x0000000000007941 */ /* 0x000fea0003800000 */
.L_x_177:
        /* <DEDUP_REMOVED lines=9> */
.L_x_180:
[----:B------:R-:W-:Y:S05]  /*4f50*/  BSYNC B0 ;  /* 0x0000000000007941 */ /* 0x000fea0003800000 */
.L_x_179:
        /* <DEDUP_REMOVED lines=9> */
.L_x_182:
[----:B------:R-:W-:Y:S05]  /*4ff0*/  BSYNC B0 ;  /* 0x0000000000007941 */ /* 0x000fea0003800000 */
.L_x_181:
        /* <DEDUP_REMOVED lines=9> */
.L_x_184:
[----:B------:R-:W-:Y:S05]  /*5090*/  BSYNC B0 ;  /* 0x0000000000007941 */ /* 0x000fea0003800000 */
.L_x_183:
        /* <DEDUP_REMOVED lines=9> */
.L_x_186:
[----:B------:R-:W-:Y:S05]  /*5130*/  BSYNC B0 ;  /* 0x0000000000007941 */ /* 0x000fea0003800000 */
.L_x_185:
        /* <DEDUP_REMOVED lines=9> */
.L_x_188:
[----:B------:R-:W-:Y:S05]  /*51d0*/  BSYNC B0 ;  /* 0x0000000000007941 */ /* 0x000fea0003800000 */
.L_x_187:
        /* <DEDUP_REMOVED lines=9> */
.L_x_190:
[----:B------:R-:W-:Y:S05]  /*5270*/  BSYNC B0 ;  /* 0x0000000000007941 */ /* 0x000fea0003800000 */
.L_x_189:
        /* <DEDUP_REMOVED lines=9> */
.L_x_192:
[----:B------:R-:W-:Y:S05]  /*5310*/  BSYNC B0 ;  /* 0x0000000000007941 */ /* 0x000fea0003800000 */
.L_x_191:
        /* <DEDUP_REMOVED lines=9> */
.L_x_194:
[----:B------:R-:W-:Y:S05]  /*53b0*/  BSYNC B0 ;  /* 0x0000000000007941 */ /* 0x000fea0003800000 */
.L_x_193:
        /* <DEDUP_REMOVED lines=9> */
.L_x_196:
[----:B------:R-:W-:Y:S05]  /*5450*/  BSYNC B0 ;  /* 0x0000000000007941 */ /* 0x000fea0003800000 */
.L_x_195:
        /* <DEDUP_REMOVED lines=9> */
.L_x_198:
[----:B------:R-:W-:Y:S05]  /*54f0*/  BSYNC B0 ;  /* 0x0000000000007941 */ /* 0x000fea0003800000 */
.L_x_197:
        /* <DEDUP_REMOVED lines=9> */
.L_x_200:
[----:B------:R-:W-:Y:S05]  /*5590*/  BSYNC B0 ;  /* 0x0000000000007941 */ /* 0x000fea0003800000 */
.L_x_199:
        /* <DEDUP_REMOVED lines=9> */
.L_x_202:
[----:B------:R-:W-:Y:S05]  /*5630*/  BSYNC B0 ;  /* 0x0000000000007941 */ /* 0x000fea0003800000 */
.L_x_201:
        /* <DEDUP_REMOVED lines=9> */
.L_x_204:
[----:B------:R-:W-:Y:S05]  /*56d0*/  BSYNC B0 ;  /* 0x0000000000007941 */ /* 0x000fea0003800000 */
.L_x_203:
        /* <DEDUP_REMOVED lines=9> */
.L_x_206:
[----:B------:R-:W-:Y:S05]  /*5770*/  BSYNC B0 ;  /* 0x0000000000007941 */ /* 0x000fea0003800000 */
.L_x_205:
        /* <DEDUP_REMOVED lines=9> */
.L_x_208:
[----:B------:R-:W-:Y:S05]  /*5810*/  BSYNC B0 ;  /* 0x0000000000007941 */ /* 0x000fea0003800000 */
.L_x_207:
        /* <DEDUP_REMOVED lines=9> */
.L_x_210:
[----:B------:R-:W-:Y:S05]  /*58b0*/  BSYNC B0 ;  /* 0x0000000000007941 */ /* 0x000fea0003800000 */
.L_x_209:
        /* <DEDUP_REMOVED lines=9> */
.L_x_212:
[----:B------:R-:W-:Y:S05]  /*5950*/  BSYNC B0 ;  /* 0x0000000000007941 */ /* 0x000fea0003800000 */
.L_x_211:
        /* <DEDUP_REMOVED lines=9> */
.L_x_214:
[----:B------:R-:W-:Y:S05]  /*59f0*/  BSYNC B0 ;  /* 0x0000000000007941 */ /* 0x000fea0003800000 */
.L_x_213:
        /* <DEDUP_REMOVED lines=9> */
.L_x_216:
[----:B------:R-:W-:Y:S05]  /*5a90*/  BSYNC B0 ;  /* 0x0000000000007941 */ /* 0x000fea0003800000 */
.L_x_215:
        /* <DEDUP_REMOVED lines=9> */
.L_x_218:
[----:B------:R-:W-:Y:S05]  /*5b30*/  BSYNC B0 ;  /* 0x0000000000007941 */ /* 0x000fea0003800000 */
.L_x_217:
        /* <DEDUP_REMOVED lines=9> */
.L_x_220:
[----:B------:R-:W-:Y:S05]  /*5bd0*/  BSYNC B0 ;  /* 0x0000000000007941 */ /* 0x000fea0003800000 */
.L_x_219:
        /* <DEDUP_REMOVED lines=9> */
.L_x_222:
[----:B------:R-:W-:Y:S05]  /*5c70*/  BSYNC B0 ;  /* 0x0000000000007941 */ /* 0x000fea0003800000 */
.L_x_221:
        /* <DEDUP_REMOVED lines=9> */
.L_x_224:
[----:B------:R-:W-:Y:S05]  /*5d10*/  BSYNC B0 ;  /* 0x0000000000007941 */ /* 0x000fea0003800000 */
.L_x_223:
        /* <DEDUP_REMOVED lines=9> */
.L_x_226:
[----:B------:R-:W-:Y:S05]  /*5db0*/  BSYNC B0 ;  /* 0x0000000000007941 */ /* 0x000fea0003800000 */
.L_x_225:
        /* <DEDUP_REMOVED lines=9> */
.L_x_228:
[----:B------:R-:W-:Y:S05]  /*5e50*/  BSYNC B0 ;  /* 0x0000000000007941 */ /* 0x000fea0003800000 */
.L_x_227:
        /* <DEDUP_REMOVED lines=9> */
.L_x_230:
[----:B------:R-:W-:Y:S05]  /*5ef0*/  BSYNC B0 ;  /* 0x0000000000007941 */ /* 0x000fea0003800000 */
.L_x_229:
        /* <DEDUP_REMOVED lines=9> */
.L_x_232:
[----:B------:R-:W-:Y:S05]  /*5f90*/  BSYNC B0 ;  /* 0x0000000000007941 */ /* 0x000fea0003800000 */
.L_x_231:
        /* <DEDUP_REMOVED lines=9> */
.L_x_234:
[----:B------:R-:W-:Y:S05]  /*6030*/  BSYNC B0 ;  /* 0x0000000000007941 */ /* 0x000fea0003800000 */
.L_x_233:
        /* <DEDUP_REMOVED lines=9> */
.L_x_236:
[----:B------:R-:W-:Y:S05]  /*60d0*/  BSYNC B0 ;  /* 0x0000000000007941 */ /* 0x000fea0003800000 */
.L_x_235:
        /* <DEDUP_REMOVED lines=9> */
.L_x_238:
[----:B------:R-:W-:Y:S05]  /*6170*/  BSYNC B0 ;  /* 0x0000000000007941 */ /* 0x000fea0003800000 */
.L_x_237:
        /* <DEDUP_REMOVED lines=9> */
.L_x_240:
[----:B------:R-:W-:Y:S05]  /*6210*/  BSYNC B0 ;  /* 0x0000000000007941 */ /* 0x000fea0003800000 */
.L_x_239:
        /* <DEDUP_REMOVED lines=9> */
.L_x_242:
[----:B------:R-:W-:Y:S05]  /*62b0*/  BSYNC B0 ;  /* 0x0000000000007941 */ /* 0x000fea0003800000 */
.L_x_241:
        /* <DEDUP_REMOVED lines=9> */
.L_x_244:
[----:B------:R-:W-:Y:S05]  /*6350*/  BSYNC B0 ;  /* 0x0000000000007941 */ /* 0x000fea0003800000 */
.L_x_243:
        /* <DEDUP_REMOVED lines=9> */
.L_x_246:
[----:B------:R-:W-:Y:S05]  /*63f0*/  BSYNC B0 ;  /* 0x0000000000007941 */ /* 0x000fea0003800000 */
.L_x_245:
        /* <DEDUP_REMOVED lines=9> */
.L_x_248:
[----:B------:R-:W-:Y:S05]  /*6490*/  BSYNC B0 ;  /* 0x0000000000007941 */ /* 0x000fea0003800000 */
.L_x_247:
        /* <DEDUP_REMOVED lines=9> */
.L_x_250:
[----:B------:R-:W-:Y:S05]  /*6530*/  BSYNC B0 ;  /* 0x0000000000007941 */ /* 0x000fea0003800000 */
.L_x_249:
        /* <DEDUP_REMOVED lines=9> */
.L_x_252:
[----:B------:R-:W-:Y:S05]  /*65d0*/  BSYNC B0 ;  /* 0x0000000000007941 */ /* 0x000fea0003800000 */
.L_x_251:
        /* <DEDUP_REMOVED lines=9> */
.L_x_254:
[----:B------:R-:W-:Y:S05]  /*6670*/  BSYNC B0 ;  /* 0x0000000000007941 */ /* 0x000fea0003800000 */
.L_x_253:
        /* <DEDUP_REMOVED lines=9> */
.L_x_256:
[----:B------:R-:W-:Y:S05]  /*6710*/  BSYNC B0 ;  /* 0x0000000000007941 */ /* 0x000fea0003800000 */
.L_x_255:
        /* <DEDUP_REMOVED lines=9> */
.L_x_258:
[----:B------:R-:W-:Y:S05]  /*67b0*/  BSYNC B0 ;  /* 0x0000000000007941 */ /* 0x000fea0003800000 */
.L_x_257:
        /* <DEDUP_REMOVED lines=9> */
.L_x_260:
[----:B------:R-:W-:Y:S05]  /*6850*/  BSYNC B0 ;  /* 0x0000000000007941 */ /* 0x000fea0003800000 */
.L_x_259:
        /* <DEDUP_REMOVED lines=9> */
.L_x_262:
[----:B------:R-:W-:Y:S05]  /*68f0*/  BSYNC B0 ;  /* 0x0000000000007941 */ /* 0x000fea0003800000 */
.L_x_261:
        /* <DEDUP_REMOVED lines=9> */
.L_x_264:
[----:B------:R-:W-:Y:S05]  /*6990*/  BSYNC B0 ;  /* 0x0000000000007941 */ /* 0x000fea0003800000 */
.L_x_263:
        /* <DEDUP_REMOVED lines=9> */
.L_x_266:
[----:B------:R-:W-:Y:S05]  /*6a30*/  BSYNC B0 ;  /* 0x0000000000007941 */ /* 0x000fea0003800000 */
.L_x_265:
        /* <DEDUP_REMOVED lines=9> */
.L_x_268:
[----:B------:R-:W-:Y:S05]  /*6ad0*/  BSYNC B0 ;  /* 0x0000000000007941 */ /* 0x000fea0003800000 */
.L_x_267:
        /* <DEDUP_REMOVED lines=9> */
.L_x_270:
[----:B------:R-:W-:Y:S05]  /*6b70*/  BSYNC B0 ;  /* 0x0000000000007941 */ /* 0x000fea0003800000 */
.L_x_269:
        /* <DEDUP_REMOVED lines=9> */
.L_x_272:
[----:B------:R-:W-:Y:S05]  /*6c10*/  BSYNC B0 ;  /* 0x0000000000007941 */ /* 0x000fea0003800000 */
.L_x_271:
        /* <DEDUP_REMOVED lines=9> */
.L_x_274:
[----:B------:R-:W-:Y:S05]  /*6cb0*/  BSYNC B0 ;  /* 0x0000000000007941 */ /* 0x000fea0003800000 */
.L_x_273:
[----:B01--45:R-:W-:Y:S01]  /*6cc0*/  IMAD.U32 R2, R88, 0x10000, RZ ;  /* 0x0001000058027824 */ /* 0x033fe200078e00ff */
        /* <DEDUP_REMOVED lines=8> */
.L_x_276:
[----:B------:R-:W-:Y:S05]  /*6d50*/  BSYNC B0 ;  /* 0x0000000000007941 */ /* 0x000fea0003800000 */
.L_x_275:
[----:B0----5:R-:W-:Y:S01]  /*6d60*/  IMAD.U32 R2, R88, 0x10000, RZ ;  /* 0x0001000058027824 */ /* 0x021fe200078e00ff */
[----:B------:R-:W-:Y:S01]  /*6d70*/  ISETP.GT.AND P1, PT, R0, 0x79, P1 ;  /* 0x000000790000780c */ /* 0x000fe20000f24270 */
[----:B------:R-:W-:Y:S02]  /*6d80*/  BSSY B0, `(.L_x_277) ;  /* 0x000000a000007945 */ /* 0x000fe40003800000 */
        /* <DEDUP_REMOVED lines=9> */
.L_x_278:
[----:B------:R-:W-:Y:S05]  /*6e20*/  BSYNC B0 ;  /* 0x0000000000007941 */ /* 0x000fea0003800000 */
.L_x_277:
[----:B-----5:R-:W-:-:S04]  /*6e30*/  IMAD.U32 R88, R88, 0x10000, RZ ;  /* 0x0001000058587824 */ /* 0x020fc800078e00ff */
[----:B------:R-:W-:-:S04]  /*6e40*/  FMUL R88, R88, R9 ;  /* 0x0000000958587220 */ /* 0x000fc80000400000 */
[----:B------:R-:W-:Y:S01]  /*6e50*/  FFMA R88, R87, R8, R88 ;  /* 0x0000000857587223 */ /* 0x000fe20000000058 */
[----:B------:R-:W-:Y:S06]  /*6e60*/  @!P1 EXIT ;  /* 0x000000000000994d */ /* 0x000fec0003800000 */
[----:B------:R-:W-:-:S05]  /*6e70*/  F2FP.BF16.F32.PACK_AB R88, RZ, R88 ;  /* 0x00000058ff58723e */ /* 0x000fca00000010ff */
[----:B------:R-:W-:Y:S01]  /*6e80*/  STG.E.U16 desc[UR12][R6.64+0xf2], R88 ;  /* 0x0000f25806007986 */ /* 0x000fe2000c10150c */
[----:B------:R-:W-:Y:S05]  /*6e90*/  EXIT ;  /* 0x000000000000794d */ /* 0x000fea0003800000 */
.L_x_28:
[----:B------:R-:W-:Y:S01]  /*6ea0*/  ULDC.64 UR4, c[0x0][0x650] ;  /* 0x0001940000047ab9 */ /* 0x000fe20000000a00 */
[-C--:B--2---:R-:W-:Y:S01]  /*6eb0*/  FMUL R88, R88, R8.reuse ;  /* 0x0000000858587220 */ /* 0x084fe20000400000 */
[----:B------:R-:W-:Y:S01]  /*6ec0*/  LEA R2, P1, R14, UR4, 0x1 ;  /* 0x000000040e027c11 */ /* 0x000fe2000f8208ff */
[----:B------:R-:W-:Y:S01]  /*6ed0*/  IMAD.SHL.U32 R9, R21, 0x2, RZ ;  /* 0x0000000215097824 */ /* 0x000fe200078e00ff */
[----:B------:R-:W-:Y:S01]  /*6ee0*/  ISETP.GT.AND P3, PT, R10, 0x8, PT ;  /* 0x000000080a00780c */ /* 0x000fe20003f64270 */
[-C--:B------:R-:W-:Y:S01]  /*6ef0*/  FMUL R89, R89, R8.reuse ;  /* 0x0000000859597220 */ /* 0x080fe20000400000 */
[----:B------:R-:W-:Y:S01]  /*6f00*/  LEA.HI.X R3, R14, UR5, R19, 0x1, P1 ;  /* 0x000000050e037c11 */ /* 0x000fe200088f0c13 */
[----:B------:R-:W-:Y:S01]  /*6f10*/  FMUL R90, R90, R8 ;  /* 0x000000085a5a7220 */ /* 0x000fe20000400000 */
[----:B------:R-:W-:Y:S01]  /*6f20*/  F2FP.BF16.F32.PACK_AB R88, RZ, R88 ;  /* 0x00000058ff58723e */ /* 0x000fe200000010ff */
[-C--:B------:R-:W-:Y:S01]  /*6f30*/  FMUL R91, R91, R8.reuse ;  /* 0x000000085b5b7220 */ /* 0x080fe20000400000 */
[----:B------:R-:W-:Y:S01]  /*6f40*/  ISETP.GT.AND P4, PT, R0, 0x1, P2 ;  /* 0x000000010000780c */ /* 0x000fe20001784270 */
[-C--:B------:R-:W-:Y:S01]  /*6f50*/  FMUL R92, R92, R8.reuse ;  /* 0x000000085c5c7220 */ /* 0x080fe20000400000 */
[----:B------:R-:W-:Y:S01]  /*6f60*/  ISETP.GT.AND P1, PT, R0, RZ, P3 ;  /* 0x000000ff0000720c */ /* 0x000fe20001f24270 */
[----:B------:R-:W-:Y:S01]  /*6f70*/  @P0 STG.E.U16 desc[UR12][R2.64], R88 ;  /* 0x0000005802000986 */ /* 0x000fe2000c10150c */
[----:B------:R-:W-:Y:S01]  /*6f80*/  SHF.L.U64.HI R7, R21, 0x1, R20 ;  /* 0x0000000115077819 */ /* 0x000fe20000010214 */
[----:B------:R-:W-:Y:S01]  /*6f90*/  FMUL R93, R93, R8 ;  /* 0x000000085d5d7220 */ /* 0x000fe20000400000 */
[----:B------:R-:W-:Y:S01]  /*6fa0*/  IADD3 R4, P0, R9, R2, RZ ;  /* 0x0000000209047210 */ /* 0x000fe20007f1e0ff */
[-C--:B------:R-:W-:Y:S01]  /*6fb0*/  FMUL R94, R94, R8.reuse ;  /* 0x000000085e5e7220 */ /* 0x080fe20000400000 */
[----:B------:R-:W-:Y:S01]  /*6fc0*/  F2FP.BF16.F32.PACK_AB R89, RZ, R89 ;  /* 0x00000059ff59723e */ /* 0x000fe200000010ff */
[----:B------:R-:W-:Y:S01]  /*6fd0*/  FMUL R95, R95, R8 ;  /* 0x000000085f5f7220 */ /* 0x000fe20000400000 */
[----:B------:R-:W-:Y:S01]  /*6fe0*/  F2FP.BF16.F32.PACK_AB R90, RZ, R90 ;  /* 0x0000005aff5a723e */ /* 0x000fe200000010ff */
[----:B------:R-:W-:Y:S01]  /*6ff0*/  IMAD.X R5, R7, 0x1, R3, P0 ;  /* 0x0000000107057824 */ /* 0x000fe200000e0603 */
[C---:B------:R-:W-:Y:S01]  /*7000*/  ISETP.GT.AND P5, PT, R0.reuse, 0x8, P2 ;  /* 0x000000080000780c */ /* 0x040fe200017a4270 */
[----:B------:R-:W-:Y:S01]  /*7010*/  @P4 STG.E.U16 desc[UR12][R2.64+0x2], R89 ;  /* 0x0000025902004986 */ /* 0x000fe2000c10150c */
[----:B------:R-:W-:Y:S01]  /*7020*/  ISETP.GT.AND P4, PT, R0, 0x1, P3 ;  /* 0x000000010000780c */ /* 0x000fe20001f84270 */
[-C--:B------:R-:W-:Y:S01]  /*7030*/  FMUL R96, R96, R8.reuse ;  /* 0x0000000860607220 */ /* 0x080fe20000400000 */
[----:B------:R-:W-:Y:S01]  /*7040*/  F2FP.BF16.F32.PACK_AB R91, RZ, R91 ;  /* 0x0000005bff5b723e */ /* 0x000fe200000010ff */
[----:B------:R-:W-:Y:S01]  /*7050*/  @P1 STG.E.U16 desc[UR12][R4.64], R90 ;  /* 0x0000005a04001986 */ /* 0x000fe2000c10150c */
[----:B------:R-:W-:Y:S01]  /*7060*/  ISETP.GT.AND P1, PT, R0, 0x9, P2 ;  /* 0x000000090000780c */ /* 0x000fe20001724270 */
[----:B------:R-:W-:Y:S01]  /*7070*/  FMUL R97, R97, R8 ;  /* 0x0000000861617220 */ /* 0x000fe20000400000 */
[----:B------:R-:W-:Y:S01]  /*7080*/  F2FP.BF16.F32.PACK_AB R92, RZ, R92 ;  /* 0x0000005cff5c723e */ /* 0x000fe200000010ff */
[-C--:B------:R-:W-:Y:S01]  /*7090*/  FMUL R98, R98, R8.reuse ;  /* 0x0000000862627220 */ /* 0x080fe20000400000 */
[----:B------:R-:W-:Y:S01]  /*70a0*/  F2FP.BF16.F32.PACK_AB R93, RZ, R93 ;  /* 0x0000005dff5d723e */ /* 0x000fe200000010ff */
[-C--:B------:R-:W-:Y:S01]  /*70b0*/  FMUL R99, R99, R8.reuse ;  /* 0x0000000863637220 */ /* 0x080fe20000400000 */
[----:B------:R-:W-:Y:S01]  /*70c0*/  ISETP.GT.AND P0, PT, R0, 0x8, P3 ;  /* 0x000000080000780c */ /* 0x000fe20001f04270 */
[----:B------:R-:W-:Y:S01]  /*70d0*/  FMUL R100, R100, R8 ;  /* 0x0000000864647220 */ /* 0x000fe20000400000 */
[----:B------:R-:W-:Y:S01]  /*70e0*/  F2FP.BF16.F32.PACK_AB R94, RZ, R94 ;  /* 0x0000005eff5e723e */ /* 0x000fe200000010ff */
[----:B------:R-:W-:Y:S01]  /*70f0*/  @P4 STG.E.U16 desc[UR12][R4.64+0x2], R91 ;  /* 0x0000025b04004986 */ /* 0x000fe2000c10150c */
[----:B------:R-:W-:Y:S01]  /*7100*/  F2FP.BF16.F32.PACK_AB R95, RZ, R95 ;  /* 0x0000005fff5f723e */ /* 0x000fe200000010ff */
[-C--:B------:R-:W-:Y:S01]  /*7110*/  FMUL R101, R101, R8.reuse ;  /* 0x0000000865657220 */ /* 0x080fe20000400000 */
[C---:B------:R-:W-:Y:S01]  /*7120*/  ISETP.GT.AND P4, PT, R0.reuse, 0x10, P2 ;  /* 0x000000100000780c */ /* 0x040fe20001784270 */
[----:B------:R-:W-:Y:S01]  /*7130*/  @P5 STG.E.U16 desc[UR12][R2.64+0x10], R92 ;  /* 0x0000105c02005986 */ /* 0x000fe2000c10150c */
[----:B------:R-:W-:Y:S01]  /*7140*/  ISETP.GT.AND P5, PT, R0, 0x10, P3 ;  /* 0x000000100000780c */ /* 0x000fe20001fa4270 */
[----:B------:R-:W-:Y:S01]  /*7150*/  FMUL R102, R102, R8 ;  /* 0x0000000866667220 */ /* 0x000fe20000400000 */
[----:B------:R-:W-:Y:S01]  /*7160*/  F2FP.BF16.F32.PACK_AB R96, RZ, R96 ;  /* 0x00000060ff60723e */ /* 0x000fe200000010ff */
[----:B------:R-:W-:Y:S01]  /*7170*/  @P1 STG.E.U16 desc[UR12][R2.64+0x12], R93 ;  /* 0x0000125d02001986 */ /* 0x000fe2000c10150c */
[C---:B------:R-:W-:Y:S01]  /*7180*/  ISETP.GT.AND P1, PT, R0.reuse, 0x9, P3 ;  /* 0x000000090000780c */ /* 0x040fe20001f24270 */
        /* <DEDUP_REMOVED lines=8> */
[----:B------:R-:W-:Y:S01]  /*7210*/  FMUL R106, R106, R8 ;  /* 0x000000086a6a7220 */ /* 0x000fe20000400000 */
[----:B------:R-:W-:Y:S01]  /*7220*/  F2FP.BF16.F32.PACK_AB R100, RZ, R100 ;  /* 0x00000064ff64723e */ /* 0x000fe200000010ff */
[-C--:B------:R-:W-:Y:S01]  /*7230*/  FMUL R107, R107, R8.reuse ;  /* 0x000000086b6b7220 */ /* 0x080fe20000400000 */
[----:B------:R-:W-:Y:S01]  /*7240*/  F2FP.BF16.F32.PACK_AB R101, RZ, R101 ;  /* 0x00000065ff65723e */ /* 0x000fe200000010ff */
        /* <DEDUP_REMOVED lines=21> */
[----:B------:R-:W-:Y:S01]  /*73a0*/  ISETP.GT.AND P4, PT, R0, 0x21, P2 ;  /* 0x000000210000780c */ /* 0x000fe20001784270 */
[-C--:B------:R-:W-:Y:S01]  /*73b0*/  FMUL R113, R113, R8.reuse ;  /* 0x0000000871717220 */ /* 0x080fe20000400000 */
[----:B------:R-:W-:Y:S01]  /*73c0*/  F2FP.BF16.F32.PACK_AB R107, RZ, R107 ;  /* 0x0000006bff6b723e */ /* 0x000fe200000010ff */
        /* <DEDUP_REMOVED lines=102> */
[-C--:B------:R-:W-:Y:S01]  /*7a30*/  FMUL R144, R144, R8.reuse ;  /* 0x0000000890907220 */ /* 0x080fe20000400000 */
[----:B------:R-:W-:Y:S01]  /*7a40*/  ISETP.GT.AND P6, PT, R0, 0x68, P3 ;  /* 0x000000680000780c */ /* 0x000fe20001fc4270 */
[----:B------:R-:W-:Y:S01]  /*7a50*/  FMUL R145, R145, R8 ;  /* 0x0000000891917220 */ /* 0x000fe20000400000 */
[----:B------:R-:W-:Y:S01]  /*7a60*/  F2FP.BF16.F32.PACK_AB R138, RZ, R138 ;  /* 0x0000008aff8a723e */ /* 0x000fe200000010ff */
[-C--:B------:R-:W-:Y:S01]  /*7a70*/  FMUL R146, R146, R8.reuse ;  /* 0x0000000892927220 */ /* 0x080fe20000400000 */
[----:B------:R-:W-:Y:S01]  /*7a80*/  F2FP.BF16.F32.PACK_AB R139, RZ, R139 ;  /* 0x0000008bff8b723e */ /* 0x000fe200000010ff */
[----:B------:R-:W-:Y:S01]  /*7a90*/  @P1 STG.E.U16 desc[UR12][R4.64+0x80], R122 ;  /* 0x0000807a04001986 */ /* 0x000fe2000c10150c */
[C---:B------:R-:W-:Y:S01]  /*7aa0*/  ISETP.GT.AND P1, PT, R0.reuse, 0x48, P3 ;  /* 0x000000480000780c */ /* 0x040fe20001f24270 */
[----:B------:R-:W-:Y:S01]  /*7ab0*/  FMUL R147, R147, R8 ;  /* 0x0000000893937220 */ /* 0x000fe20000400000 */
[----:B------:R-:W-:Y:S01]  /*7ac0*/  F2FP.BF16.F32.PACK_AB R140, RZ, R140 ;  /* 0x0000008cff8c723e */ /* 0x000fe200000010ff */
[----:B------:R-:W-:Y:S01]  /*7ad0*/  @P4 STG.E.U16 desc[UR12][R4.64+0x82], R123 ;  /* 0x0000827b04004986 */ /* 0x000fe2000c10150c */
[----:B------:R-:W-:Y:S01]  /*7ae0*/  ISETP.GT.AND P4, PT, R0, 0x49, P3 ;  /* 0x000000490000780c */ /* 0x000fe20001f84270 */
[----:B------:R-:W-:Y:S01]  /*7af0*/  FMUL R148, R148, R8 ;  /* 0x0000000894947220 */ /* 0x000fe20000400000 */
[----:B------:R-:W-:Y:S01]  /*7b00*/  F2FP.BF16.F32.PACK_AB R141, RZ, R141 ;  /* 0x0000008dff8d723e */ /* 0x000fe200000010ff */
[----:B------:R-:W-:Y:S01]  /*7b10*/  @P0 STG.E.U16 desc[UR12][R2.64+0x90], R124 ;  /* 0x0000907c02000986 */ /* 0x000fe2000c10150c */
[----:B------:R-:W-:Y:S01]  /*7b20*/  ISETP.GT.AND P0, PT, R0, 0x50, P3 ;  /* 0x000000500000780c */ /* 0x000fe20001f04270 */
[----:B------:R-:W-:Y:S01]  /*7b30*/  IMAD.SHL.U32 R15, R16, 0x2, RZ ;  /* 0x00000002100f7824 */ /* 0x000fe200078e00ff */
        /* <DEDUP_REMOVED lines=26> */
[----:B------:R-:W-:Y:S01]  /*7ce0*/  SHF.L.U64.HI R13, R16, 0x1, R11 ;  /* 0x00000001100d7819 */ /* 0x000fe2000001020b */
[-C--:B------:R-:W-:Y:S01]  /*7cf0*/  FMUL R28, R28, R8.reuse ;  /* 0x000000081c1c7220 */ /* 0x080fe20000400000 */
[----:B------:R-:W-:Y:S01]  /*7d00*/  F2FP.BF16.F32.PACK_AB R149, RZ, R149 ;  /* 0x00000095ff95723e */ /* 0x000fe200000010ff */
        /* <DEDUP_REMOVED lines=31> */
[----:B------:R-:W-:Y:S01]  /*7f00*/  ISETP.GT.AND P5, PT, R0, 0x69, P2 ;  /* 0x000000690000780c */ /* 0x000fe200017a4270 */
[-C--:B------:R-:W-:Y:S01]  /*7f10*/  FMUL R38, R38, R8.reuse ;  /* 0x0000000826267220 */ /* 0x080fe20000400000 */
[----:B------:R-:W-:Y:S01]  /*7f20*/  F2FP.BF16.F32.PACK_AB R31, RZ, R31 ;  /* 0x0000001fff1f723e */ /* 0x000fe200000010ff */
[----:B------:R-:W-:Y:S01]  /*7f30*/  @P1 STG.E.U16 desc[UR12][R4.64+0xc0], R138 ;  /* 0x0000c08a04001986 */ /* 0x000fe2000c10150c */
[C---:B------:R-:W-:Y:S01]  /*7f40*/  ISETP.GT.AND P1, PT, R10.reuse, 0x40, PT ;  /* 0x000000400a00780c */ /* 0x040fe20003f24270 */
[----:B------:R-:W-:Y:S01]  /*7f50*/  FMUL R39, R39, R8 ;  /* 0x0000000827277220 */ /* 0x000fe20000400000 */
[----:B------:R-:W-:Y:S01]  /*7f60*/  F2FP.BF16.F32.PACK_AB R32, RZ, R32 ;  /* 0x00000020ff20723e */ /* 0x000fe200000010ff */
[----:B------:R-:W-:Y:S01]  /*7f70*/  @P0 STG.E.U16 desc[UR12][R4.64+0xc2], R139 ;  /* 0x0000c28b04000986 */ /* 0x000fe2000c10150c */
[----:B------:R-:W-:Y:S01]  /*7f80*/  ISETP.GT.AND P0, PT, R10, 0x48, PT ;  /* 0x000000480a00780c */ /* 0x000fe20003f04270 */
        /* <DEDUP_REMOVED lines=17> */
[C---:B------:R-:W-:Y:S01]  /*80a0*/  ISETP.GT.AND P4, PT, R0.reuse, 0x78, P2 ;  /* 0x000000780000780c */ /* 0x040fe20001784270 */
[-C--:B------:R-:W-:Y:S01]  /*80b0*/  FMUL R45, R45, R8.reuse ;  /* 0x000000082d2d7220 */ /* 0x080fe20000400000 */
[C---:B------:R-:W-:Y:S01]  /*80c0*/  ISETP.GT.AND P2, PT, R0.reuse, 0x79, P2 ;  /* 0x000000790000780c */ /* 0x040fe20001744270 */
        /* <DEDUP_REMOVED lines=15> */
[----:B------:R-:W-:Y:S01]  /*81c0*/  IADD3 R10, P5, R15, R2, RZ ;  /* 0x000000020f0a7210 */ /* 0x000fe20007fbe0ff */
[----:B------:R-:W-:Y:S01]  /*81d0*/  FMUL R51, R51, R8 ;  /* 0x0000000833337220 */ /* 0x000fe20000400000 */
[----:B------:R-:W-:Y:S01]  /*81e0*/  F2FP.BF16.F32.PACK_AB R43, RZ, R43 ;  /* 0x0000002bff2b723e */ /* 0x000fe200000010ff */
[----:B------:R-:W-:Y:S01]  /*81f0*/  @P6 STG.E.U16 desc[UR12][R4.64+0xe2], R147 ;  /* 0x0000e29304006986 */ /* 0x000fe2000c10150c */
[----:B------:R-:W-:Y:S01]  /*8200*/  F2FP.BF16.F32.PACK_AB R44, RZ, R44 ;  /* 0x0000002cff2c723e */ /* 0x000fe200000010ff */
[----:B------:R-:W-:Y:S01]  /*8210*/  IMAD.X R11, R13, 0x1, R3, P5 ;  /* 0x000000010d0b7824 */ /* 0x000fe200028e0603 */
[----:B------:R-:W-:Y:S01]  /*8220*/  IADD3 R12, P5, P6, R9, R2, R15 ;  /* 0x00000002090c7210 */ /* 0x000fe20007ebe00f */
[----:B------:R-:W-:Y:S01]  /*8230*/  @P4 STG.E.U16 desc[UR12][R2.64+0xf0], R148 ;  /* 0x0000f09402004986 */ /* 0x000fe2000c10150c */
[----:B------:R-:W-:Y:S01]  /*8240*/  ISETP.GT.AND P4, PT, R0, 0x78, P3 ;  /* 0x000000780000780c */ /* 0x000fe20001f84270 */
[-C--:B------:R-:W-:Y:S01]  /*8250*/  FMUL R52, R52, R8.reuse ;  /* 0x0000000834347220 */ /* 0x080fe20000400000 */
[C---:B------:R-:W-:Y:S01]  /*8260*/  ISETP.GT.AND P3, PT, R0.reuse, 0x79, P3 ;  /* 0x000000790000780c */ /* 0x040fe20001f64270 */
[----:B------:R0:W-:Y:S01]  /*8270*/  @P2 STG.E.U16 desc[UR12][R2.64+0xf2], R149 ;  /* 0x0000f29502002986 */ /* 0x0001e2000c10150c */
[----:B------:R-:W-:Y:S01]  /*8280*/  IADD3.X R13, R7, R3, R13, P5, P6 ;  /* 0x00000003070d7210 */ /* 0x000fe20002fec40d */
[-C--:B------:R-:W-:Y:S01]  /*8290*/  FMUL R53, R53, R8.reuse ;  /* 0x0000000835357220 */ /* 0x080fe20000400000 */
[----:B------:R-:W-:Y:S01]  /*82a0*/  ISETP.GT.AND P5, PT, R0, 0x1, P1 ;  /* 0x000000010000780c */ /* 0x000fe20000fa4270 */
[-C--:B------:R-:W-:Y:S01]  /*82b0*/  FMUL R54, R54, R8.reuse ;  /* 0x0000000836367220 */ /* 0x080fe20000400000 */
[----:B------:R-:W-:Y:S01]  /*82c0*/  ISETP.GT.AND P2, PT, R0, RZ, P0 ;  /* 0x000000ff0000720c */ /* 0x000fe20000744270 */
[-C--:B------:R-:W-:Y:S01]  /*82d0*/  FMUL R55, R55, R8.reuse ;  /* 0x0000000837377220 */ /* 0x080fe20000400000 */
[----:B------:R-:W-:Y:S01]  /*82e0*/  F2FP.BF16.F32.PACK_AB R45, RZ, R45 ;  /* 0x0000002dff2d723e */ /* 0x000fe200000010ff */
[----:B------:R-:W-:Y:S01]  /*82f0*/  FMUL R56, R56, R8 ;  /* 0x0000000838387220 */ /* 0x000fe20000400000 */
[----:B------:R-:W-:Y:S01]  /*8300*/  F2FP.BF16.F32.PACK_AB R46, RZ, R46 ;  /* 0x0000002eff2e723e */ /* 0x000fe200000010ff */
[----:B------:R-:W-:Y:S01]  /*8310*/  FMUL R57, R57, R8 ;  /* 0x0000000839397220 */ /* 0x000fe20000400000 */
[----:B------:R-:W-:Y:S01]  /*8320*/  F2FP.BF16.F32.PACK_AB R47, RZ, R47 ;  /* 0x0000002fff2f723e */ /* 0x000fe200000010ff */
[----:B0-----:R-:W-:Y:S01]  /*8330*/  @P4 IMAD.MOV.U32 R2, RZ, RZ, R4 ;  /* 0x000000ffff024224 */ /* 0x001fe200078e0004 */
[----:B------:R-:W-:Y:S01]  /*8340*/  F2FP.BF16.F32.PACK_AB R48, RZ, R48 ;  /* 0x00000030ff30723e */ /* 0x000fe200000010ff */
[----:B------:R-:W-:Y:S01]  /*8350*/  @P4 IMAD.MOV.U32 R3, RZ, RZ, R5 ;  /* 0x000000ffff034224 */ /* 0x000fe200078e0005 */
[----:B------:R-:W-:Y:S01]  /*8360*/  F2FP.BF16.F32.PACK_AB R49, RZ, R49 ;  /* 0x00000031ff31723e */ /* 0x000fe200000010ff */
[----:B------:R-:W-:Y:S01]  /*8370*/  FMUL R58, R58, R8 ;  /* 0x000000083a3a7220 */ /* 0x000fe20000400000 */
[----:B------:R-:W-:Y:S01]  /*8380*/  F2FP.BF16.F32.PACK_AB R50, RZ, R50 ;  /* 0x00000032ff32723e */ /* 0x000fe200000010ff */
[-C--:B------:R-:W-:Y:S01]  /*8390*/  FMUL R59, R59, R8.reuse ;  /* 0x000000083b3b7220 */ /* 0x080fe20000400000 */
[----:B------:R0:W-:Y:S01]  /*83a0*/  @P4 STG.E.U16 desc[UR12][R2.64+0xf0], R150 ;  /* 0x0000f09602004986 */ /* 0x0001e2000c10150c */
[----:B------:R-:W-:Y:S01]  /*83b0*/  ISETP.GT.AND P4, PT, R0, RZ, P1 ;  /* 0x000000ff0000720c */ /* 0x000fe20000f84270 */
[-C--:B------:R-:W-:Y:S01]  /*83c0*/  FMUL R60, R60, R8.reuse ;  /* 0x000000083c3c7220 */ /* 0x080fe20000400000 */
[----:B------:R-:W-:Y:S01]  /*83d0*/  F2FP.BF16.F32.PACK_AB R51, RZ, R51 ;  /* 0x00000033ff33723e */ /* 0x000fe200000010ff */
[----:B------:R-:W-:Y:S01]  /*83e0*/  @P3 STG.E.U16 desc[UR12][R4.64+0xf2], R151 ;  /* 0x0000f29704003986 */ /* 0x000fe2000c10150c */
[----:B------:R-:W-:Y:S01]  /*83f0*/  IADD3 R6, P3, R10, R9, RZ ;  /* 0x000000090a067210 */ /* 0x000fe20007f7e0ff */
[----:B------:R-:W-:Y:S01]  /*8400*/  FMUL R61, R61, R8 ;  /* 0x000000083d3d7220 */ /* 0x000fe20000400000 */
[----:B------:R-:W-:Y:S01]  /*8410*/  F2FP.BF16.F32.PACK_AB R52, RZ, R52 ;  /* 0x00000034ff34723e */ /* 0x000fe200000010ff */
[----:B------:R-:W-:Y:S01]  /*8420*/  @P5 STG.E.U16 desc[UR12][R10.64+0x2], R25 ;  /* 0x000002190a005986 */ /* 0x000fe2000c10150c */
[C---:B------:R-:W-:Y:S01]  /*8430*/  ISETP.GT.AND P5, PT, R0.reuse, 0x9, P1 ;  /* 0x000000090000780c */ /* 0x040fe20000fa4270 */
[----:B------:R-:W-:Y:S01]  /*8440*/  IMAD.X R7, R11, 0x1, R7, P3 ;  /* 0x000000010b077824 */ /* 0x000fe200018e0607 */
        /* <DEDUP_REMOVED lines=13> */
[----:B0-----:R-:W-:Y:S01]  /*8520*/  @P3 IMAD.MOV.U32 R2, RZ, RZ, R6 ;  /* 0x000000ffff023224 */ /* 0x001fe200078e0006 */
[----:B------:R-:W-:Y:S01]  /*8530*/  F2FP.BF16.F32.PACK_AB R57, RZ, R57 ;  /* 0x00000039ff39723e */ /* 0x000fe200000010ff */
[----:B------:R-:W-:Y:S01]  /*8540*/  @P3 IMAD.MOV.U32 R3, RZ, RZ, R7 ;  /* 0x000000ffff033224 */ /* 0x000fe200078e0007 */
[----:B------:R-:W-:Y:S01]  /*8550*/  F2FP.BF16.F32.PACK_AB R58, RZ, R58 ;  /* 0x0000003aff3a723e */ /* 0x000fe200000010ff */
[-C--:B------:R-:W-:Y:S01]  /*8560*/  FMUL R66, R66, R8.reuse ;  /* 0x0000000842427220 */ /* 0x080fe20000400000 */
[----:B------:R-:W-:Y:S01]  /*8570*/  F2FP.BF16.F32.PACK_AB R59, RZ, R59 ;  /* 0x0000003bff3b723e */ /* 0x000fe200000010ff */
[-C--:B------:R-:W-:Y:S01]  /*8580*/  FMUL R67, R67, R8.reuse ;  /* 0x0000000843437220 */ /* 0x080fe20000400000 */
[----:B------:R0:W-:Y:S01]  /*8590*/  @P3 STG.E.U16 desc[UR12][R2.64+0x2], R27 ;  /* 0x0000021b02003986 */ /* 0x0001e2000c10150c */
        /* <DEDUP_REMOVED lines=21> */
[----:B------:R-:W-:Y:S01]  /*86f0*/  FMUL R73, R73, R8 ;  /* 0x0000000849497220 */ /* 0x000fe20000400000 */
[----:B------:R-:W-:Y:S01]  /*8700*/  F2FP.BF16.F32.PACK_AB R65, RZ, R65 ;  /* 0x00000041ff41723e */ /* 0x000fe200000010ff */
[----:B------:R-:W-:Y:S01]  /*8710*/  @P5 STG.E.U16 desc[UR12][R10.64+0x22], R33 ;  /* 0x000022210a005986 */ /* 0x000fe2000c10150c */
[----:B------:R-:W-:Y:S01]  /*8720*/  ISETP.GT.AND P5, PT, R0, 0x19, P1 ;  /* 0x000000190000780c */ /* 0x000fe20000fa4270 */
[--C-:B0-----:R-:W-:Y:S01]  /*8730*/  @P2 IMAD.MOV.U32 R2, RZ, RZ, R12.reuse ;  /* 0x000000ffff022224 */ /* 0x101fe200078e000c */
[----:B------:R-:W-:Y:S01]  /*8740*/  F2FP.BF16.F32.PACK_AB R66, RZ, R66 ;  /* 0x00000042ff42723e */ /* 0x000fe200000010ff */
[--C-:B------:R-:W-:Y:S01]  /*8750*/  @P2 IMAD.MOV.U32 R3, RZ, RZ, R13.reuse ;  /* 0x000000ffff032224 */ /* 0x100fe200078e000d */
[----:B------:R-:W-:Y:S01]  /*8760*/  F2FP.BF16.F32.PACK_AB R67, RZ, R67 ;  /* 0x00000043ff43723e */ /* 0x000fe200000010ff */
[----:B------:R-:W-:Y:S01]  /*8770*/  FMUL R74, R74, R8 ;  /* 0x000000084a4a7220 */ /* 0x000fe20000400000 */
[----:B------:R-:W-:Y:S01]  /*8780*/  F2FP.BF16.F32.PACK_AB R68, RZ, R68 ;  /* 0x00000044ff44723e */ /* 0x000fe200000010ff */
[-C--:B------:R-:W-:Y:S01]  /*8790*/  FMUL R75, R75, R8.reuse ;  /* 0x000000084b4b7220 */ /* 0x080fe20000400000 */
[----:B------:R0:W-:Y:S01]  /*87a0*/  @P2 STG.E.U16 desc[UR12][R2.64+0x20], R34 ;  /* 0x0000202202002986 */ /* 0x0001e2000c10150c */
        /* <DEDUP_REMOVED lines=9> */
[----:B------:R-:W-:Y:S01]  /*8840*/  FMUL R80, R80, R8 ;  /* 0x0000000850507220 */ /* 0x000fe20000400000 */
[----:B------:R-:W-:Y:S01]  /*8850*/  F2FP.BF16.F32.PACK_AB R73, RZ, R73 ;  /* 0x00000049ff49723e */ /* 0x000fe200000010ff */
[--C-:B0-----:R-:W-:Y:S01]  /*8860*/  @P3 IMAD.MOV.U32 R2, RZ, RZ, R12.reuse ;  /* 0x000000ffff023224 */ /* 0x101fe200078e000c */
[----:B------:R-:W-:Y:S01]  /*8870*/  F2FP.BF16.F32.PACK_AB R74, RZ, R74 ;  /* 0x0000004aff4a723e */ /* 0x000fe200000010ff */
[--C-:B------:R-:W-:Y:S01]  /*8880*/  @P3 IMAD.MOV.U32 R3, RZ, RZ, R13.reuse ;  /* 0x000000ffff033224 */ /* 0x100fe200078e000d */
[----:B------:R-:W-:Y:S01]  /*8890*/  ISETP.GT.AND P6, PT, R0, 0x68, P0 ;  /* 0x000000680000780c */ /* 0x000fe200007c4270 */
[-C--:B------:R-:W-:Y:S01]  /*88a0*/  FMUL R81, R81, R8.reuse ;  /* 0x0000000851517220 */ /* 0x080fe20000400000 */
[----:B------:R-:W-:Y:S01]  /*88b0*/  F2FP.BF16.F32.PACK_AB R75, RZ, R75 ;  /* 0x0000004bff4b723e */ /* 0x000fe200000010ff */
[-C--:B------:R-:W-:Y:S01]  /*88c0*/  FMUL R82, R82, R8.reuse ;  /* 0x0000000852527220 */ /* 0x080fe20000400000 */
[----:B------:R0:W-:Y:S01]  /*88d0*/  @P3 STG.E.U16 desc[UR12][R2.64+0x22], R35 ;  /* 0x0000222302003986 */ /* 0x0001e2000c10150c */
        /* <DEDUP_REMOVED lines=17> */
[----:B------:R-:W-:Y:S01]  /*89f0*/  FMUL R8, R87, R8 ;  /* 0x0000000857087220 */ /* 0x000fe20000400000 */
[----:B------:R0:W-:Y:S01]  /*8a00*/  @P2 STG.E.U16 desc[UR12][R2.64+0x30], R38 ;  /* 0x0000302602002986 */ /* 0x0001e2000c10150c */
[----:B------:R-:W-:-:S02]  /*8a10*/  ISETP.GT.AND P2, PT, R0, 0x20, P0 ;  /* 0x000000200000780c */ /* 0x000fc40000744270 */
[----:B------:R-:W-:Y:S02]  /*8a20*/  F2FP.BF16.F32.PACK_AB R82, RZ, R82 ;  /* 0x00000052ff52723e */ /* 0x000fe400000010ff */
[----:B------:R-:W-:Y:S02]  /*8a30*/  F2FP.BF16.F32.PACK_AB R83, RZ, R83 ;  /* 0x00000053ff53723e */ /* 0x000fe400000010ff */
[----:B------:R-:W-:Y:S02]  /*8a40*/  F2FP.BF16.F32.PACK_AB R84, RZ, R84 ;  /* 0x00000054ff54723e */ /* 0x000fe400000010ff */
[----:B------:R-:W-:Y:S02]  /*8a50*/  F2FP.BF16.F32.PACK_AB R85, RZ, R85 ;  /* 0x00000055ff55723e */ /* 0x000fe400000010ff */
[----:B------:R-:W-:Y:S01]  /*8a60*/  F2FP.BF16.F32.PACK_AB R86, RZ, R86 ;  /* 0x00000056ff56723e */ /* 0x000fe200000010ff */
[----:B0-----:R-:W-:Y:S02]  /*8a70*/  @P3 IMAD.MOV.U32 R2, RZ, RZ, R12 ;  /* 0x000000ffff023224 */ /* 0x001fe400078e000c */
[----:B------:R-:W-:-:S05]  /*8a80*/  @P3 IMAD.MOV.U32 R3, RZ, RZ, R13 ;  /* 0x000000ffff033224 */ /* 0x000fca00078e000d */
[----:B------:R0:W-:Y:S01]  /*8a90*/  @P3 STG.E.U16 desc[UR12][R2.64+0x32], R39 ;  /* 0x0000322702003986 */ /* 0x0001e2000c10150c */
[----:B------:R-:W-:-:S03]  /*8aa0*/  ISETP.GT.AND P3, PT, R0, 0x21, P0 ;  /* 0x000000210000780c */ /* 0x000fc60000764270 */
[----:B------:R-:W-:Y:S01]  /*8ab0*/  @P4 STG.E.U16 desc[UR12][R10.64+0x40], R40 ;  /* 0x000040280a004986 */ /* 0x000fe2000c10150c */
[----:B------:R-:W-:-:S03]  /*8ac0*/  ISETP.GT.AND P4, PT, R0, 0x28, P1 ;  /* 0x000000280000780c */ /* 0x000fc60000f84270 */
[----:B------:R-:W-:Y:S01]  /*8ad0*/  @P5 STG.E.U16 desc[UR12][R10.64+0x42], R41 ;  /* 0x000042290a005986 */ /* 0x000fe2000c10150c */
[----:B------:R-:W-:Y:S01]  /*8ae0*/  ISETP.GT.AND P5, PT, R0, 0x29, P1 ;  /* 0x000000290000780c */ /* 0x000fe20000fa4270 */
[----:B0-----:R-:W-:Y:S02]  /*8af0*/  @P2 IMAD.MOV.U32 R2, RZ, RZ, R12 ;  /* 0x000000ffff022224 */ /* 0x001fe400078e000c */
[----:B------:R-:W-:-:S05]  /*8b00*/  @P2 IMAD.MOV.U32 R3, RZ, RZ, R13 ;  /* 0x000000ffff032224 */ /* 0x000fca00078e000d */
[----:B------:R0:W-:Y:S01]  /*8b10*/  @P2 STG.E.U16 desc[UR12][R2.64+0x40], R42 ;  /* 0x0000402a02002986 */ /* 0x0001e2000c10150c */
[----:B------:R-:W-:Y:S01]  /*8b20*/  ISETP.GT.AND P2, PT, R0, 0x28, P0 ;  /* 0x000000280000780c */ /* 0x000fe20000744270 */
        /* <DEDUP_REMOVED lines=111> */
[C---:B------:R-:W-:Y:S02]  /*9220*/  ISETP.GT.AND P3, PT, R0.reuse, 0x78, P1 ;  /* 0x000000780000780c */ /* 0x040fe40000f64270 */
[C---:B------:R-:W-:Y:S01]  /*9230*/  ISETP.GT.AND P1, PT, R0.reuse, 0x79, P1 ;  /* 0x000000790000780c */ /* 0x040fe20000f24270 */
[----:B------:R-:W-:Y:S01]  /*9240*/  @P4 STG.E.U16 desc[UR12][R10.64+0xe0], R80 ;  /* 0x0000e0500a004986 */ /* 0x000fe2000c10150c */
[C---:B------:R-:W-:Y:S02]  /*9250*/  ISETP.GT.AND P4, PT, R0.reuse, 0x71, P0 ;  /* 0x000000710000780c */ /* 0x040fe40000784270 */
[----:B------:R-:W-:Y:S01]  /*9260*/  ISETP.GT.AND P0, PT, R0, 0x79, P0 ;  /* 0x000000790000780c */ /* 0x000fe20000704270 */
[----:B------:R-:W-:Y:S01]  /*9270*/  @P2 STG.E.U16 desc[UR12][R10.64+0xe2], R81 ;  /* 0x0000e2510a002986 */ /* 0x000fe2000c10150c */
[----:B0-----:R-:W-:Y:S02]  /*9280*/  @P5 IMAD.MOV.U32 R2, RZ, RZ, R12 ;  /* 0x000000ffff025224 */ /* 0x001fe400078e000c */
[----:B------:R-:W-:-:S05]  /*9290*/  @P5 IMAD.MOV.U32 R3, RZ, RZ, R13 ;  /* 0x000000ffff035224 */ /* 0x000fca00078e000d */
[----:B------:R0:W-:Y:S02]  /*92a0*/  @P5 STG.E.U16 desc[UR12][R2.64+0xe0], R82 ;  /* 0x0000e05202005986 */ /* 0x0001e4000c10150c */
[----:B0-----:R-:W-:Y:S02]  /*92b0*/  @P4 IMAD.MOV.U32 R2, RZ, RZ, R12 ;  /* 0x000000ffff024224 */ /* 0x001fe400078e000c */
[----:B------:R-:W-:-:S05]  /*92c0*/  @P4 IMAD.MOV.U32 R3, RZ, RZ, R13 ;  /* 0x000000ffff034224 */ /* 0x000fca00078e000d */
[----:B------:R0:W-:Y:S04]  /*92d0*/  @P4 STG.E.U16 desc[UR12][R2.64+0xe2], R83 ;  /* 0x0000e25302004986 */ /* 0x0001e8000c10150c */
[----:B------:R1:W-:Y:S04]  /*92e0*/  @P3 STG.E.U16 desc[UR12][R10.64+0xf0], R84 ;  /* 0x0000f0540a003986 */ /* 0x0003e8000c10150c */
[----:B------:R1:W-:Y:S01]  /*92f0*/  @P1 STG.E.U16 desc[UR12][R10.64+0xf2], R85 ;  /* 0x0000f2550a001986 */ /* 0x0003e2000c10150c */
[----:B0-----:R-:W-:Y:S02]  /*9300*/  @P6 IMAD.MOV.U32 R2, RZ, RZ, R12 ;  /* 0x000000ffff026224 */ /* 0x001fe400078e000c */
[----:B------:R-:W-:-:S05]  /*9310*/  @P6 IMAD.MOV.U32 R3, RZ, RZ, R13 ;  /* 0x000000ffff036224 */ /* 0x000fca00078e000d */
[----:B------:R1:W-:Y:S01]  /*9320*/  @P6 STG.E.U16 desc[UR12][R2.64+0xf0], R86 ;  /* 0x0000f05602006986 */ /* 0x0003e2000c10150c */
[----:B------:R-:W-:Y:S05]  /*9330*/  @!P0 EXIT ;  /* 0x000000000000894d */ /* 0x000fea0003800000 */
[----:B------:R-:W-:-:S05]  /*9340*/  F2FP.BF16.F32.PACK_AB R8, RZ, R8 ;  /* 0x00000008ff08723e */ /* 0x000fca00000010ff */
[----:B------:R-:W-:Y:S01]  /*9350*/  STG.E.U16 desc[UR12][R12.64+0xf2], R8 ;  /* 0x0000f2080c007986 */ /* 0x000fe2000c10150c */
[----:B------:R-:W-:Y:S05]  /*9360*/  EXIT ;  /* 0x000000000000794d */ /* 0x000fea0003800000 */
.L_x_14:
[----:B------:R-:W-:-:S13]  /*9370*/  ISETP.NE.AND P0, PT, R5, RZ, PT ;  /* 0x000000ff0500720c */ /* 0x000fda0003f05270 */
[----:B------:R-:W-:Y:S05]  /*9380*/  @P0 EXIT ;  /* 0x000000000000094d */ /* 0x000fea0003800000 */
[----:B------:R-:W-:Y:S01]  /*9390*/  ELECT P0, URZ, PT ;  /* 0x00000000003f782f */ /* 0x000fe20003800000 */
[----:B------:R-:W-:-:S12]  /*93a0*/  BSSY B0, `(.L_x_279) ;  /* 0x0000086000007945 */ /* 0x000fd80003800000 */
[----:B------:R-:W-:Y:S05]  /*93b0*/  @!P0 BRA `(.L_x_280) ;  /* 0x0000000800108947 */ /* 0x000fea0003800000 */
[----:B------:R-:W-:-:S13]  /*93c0*/  ISETP.GE.AND P0, PT, R3, 0x1, PT ;  /* 0x000000010300780c */ /* 0x000fda0003f06270 */
[----:B------:R-:W-:Y:S05]  /*93d0*/  @!P0 BRA `(.L_x_280) ;  /* 0x0000000800088947 */ /* 0x000fea0003800000 */
[----:B------:R-:W4:Y:S01]  /*93e0*/  S2R R5, SR_CgaCtaId ;  /* 0x0000000000057919 */ /* 0x000f220000008800 */
[----:B------:R-:W-:Y:S01]  /*93f0*/  IMAD.SHL.U32 R22, R12, 0x80, RZ ;  /* 0x000000800c167824 */ /* 0x000fe200078e00ff */
[----:B------:R-:W-:Y:S01]  /*9400*/  ULDC UR4, c[0x0][0x384] ;  /* 0x0000e10000047ab9 */ /* 0x000fe20000000800 */
[----:B------:R-:W-:Y:S01]  /*9410*/  LOP3.LUT P0, RZ, R11, 0x1f, RZ, 0xc0, !PT ;  /* 0x0000001f0bff7812 */ /* 0x000fe2000780c0ff */
[----:B------:R-:W-:Y:S01]  /*9420*/  ULDC UR5, c[0x0][0x388] ;  /* 0x0000e20000057ab9 */ /* 0x000fe20000000800 */
[C---:B------:R-:W-:Y:S01]  /*9430*/  ISETP.NE.AND P1, PT, R14.reuse, RZ, PT ;  /* 0x000000ff0e00720c */ /* 0x040fe20003f25270 */
[----:B------:R-:W-:Y:S01]  /*9440*/  VIADD R24, R3, 0x1 ;  /* 0x0000000103187836 */ /* 0x000fe20000000000 */
[----:B------:R-:W-:Y:S01]  /*9450*/  ISETP.NE.OR P0, PT, R14, RZ, !P0 ;  /* 0x000000ff0e00720c */ /* 0x000fe20004705670 */
[----:B01----:R-:W-:Y:S01]  /*9460*/  IMAD.MOV.U32 R6, RZ, RZ, 0x1 ;  /* 0x00000001ff067424 */ /* 0x003fe200078e00ff */
[----:B------:R-:W-:Y:S01]  /*9470*/  LOP3.LUT R23, R2, 0x2, RZ, 0xfc, !PT ;  /* 0x0000000202177812 */ /* 0x000fe200078efcff */
[----:B------:R-:W-:Y:S01]  /*9480*/  IMAD.MOV.U32 R7, RZ, RZ, RZ ;  /* 0x000000ffff077224 */ /* 0x000fe200078e00ff */
[----:B--23-5:R-:W-:-:S02]  /*9490*/  CS2R R8, SRZ ;  /* 0x0000000000087805 */ /* 0x02cfc4000001ff00 */
[----:B------:R-:W-:Y:S01]  /*94a0*/  CS2R R10, SRZ ;  /* 0x00000000000a7805 */ /* 0x000fe2000001ff00 */
[----:B----4-:R-:W-:-:S05]  /*94b0*/  IMAD.SHL.U32 R0, R5, 0x40, RZ ;  /* 0x0000004005007824 */ /* 0x010fca00078e00ff */
[----:B------:R-:W-:-:S05]  /*94c0*/  LOP3.LUT R0, R0, 0x40, RZ, 0xc0, !PT ;  /* 0x0000004000007812 */ /* 0x000fca00078ec0ff */
[----:B------:R-:W-:Y:S02]  /*94d0*/  IMAD R4, R13, 0x80, R0 ;  /* 0x000000800d047824 */ /* 0x000fe400078e0200 */
[----:B------:R-:W-:Y:S02]  /*94e0*/  IMAD.SHL.U32 R0, R5, 0x800, RZ ;  /* 0x0000080005007824 */ /* 0x000fe400078e00ff */
[----:B------:R-:W-:-:S03]  /*94f0*/  IMAD.HI.U32 R5, R22, UR4, RZ ;  /* 0x0000000416057c27 */ /* 0x000fc6000f8e00ff */
[----:B------:R-:W-:Y:S02]  /*9500*/  LOP3.LUT R0, R0, 0x800, RZ, 0xc0, !PT ;  /* 0x0000080000007812 */ /* 0x000fe400078ec0ff */
[----:B------:R-:W-:-:S07]  /*9510*/  SHF.R.U32.HI R5, RZ, UR5, R5 ;  /* 0x00000005ff057c19 */ /* 0x000fce0008011605 */
.L_x_284:
[----:B------:R-:W0:Y:S01]  /*9520*/  S2R R13, SR_CgaCtaId ;  /* 0x00000000000d7919 */ /* 0x000e220000008800 */
[----:B------:R-:W-:-:S04]  /*9530*/  MOV R12, 0x400 ;  /* 0x00000400000c7802 */ /* 0x000fc80000000f00 */
[----:B0-----:R-:W-:Y:S02]  /*9540*/  LEA R14, R13, R12, 0x18 ;  /* 0x0000000c0d0e7211 */ /* 0x001fe400078ec0ff */
[----:B------:R-:W-:-:S03]  /*9550*/  SHF.L.U32 R12, R6, 0x1f, RZ ;  /* 0x0000001f060c7819 */ /* 0x000fc600000006ff */
[----:B------:R-:W-:-:S07]  /*9560*/  IMAD R13, R7, 0x8, R14 ;  /* 0x00000008070d7824 */ /* 0x000fce00078e020e */
.L_x_281:
[----:B0-----:R0:W1:Y:S02]  /*9570*/  SYNCS.PHASECHK.TRANS64.TRYWAIT P2, [R13+URZ+0x38070], R12 ;  /* 0x0380700c0d0075a7 */ /* 0x001064000804017f */
[----:B-1----:R-:W-:Y:S05]  /*9580*/  @!P2 NANOSLEEP.SYNCS 0x989680 ;  /* 0x009896800000a95d */ /* 0x002fea0003900000 */
[----:B------:R-:W1:Y:S02]  /*9590*/  @!P2 SYNCS.PHASECHK.TRANS64 P2, [R13+URZ+0x38070], R12 ;  /* 0x0380700c0d00a5a7 */ /* 0x000e64000804007f */
[----:B-1----:R-:W-:Y:S05]  /*95a0*/  @!P2 BRA `(.L_x_281) ;  /* 0xfffffffc00f0a947 */ /* 0x002fea000383ffff */
[----:B0-----:R-:W0:Y:S02]  /*95b0*/  @!P1 LDC R12, c[0x0][0x580] ;  /* 0x00016000ff0c9b82 */ /* 0x001e240000000800 */
[----:B0-----:R0:W-:Y:S02]  /*95c0*/  @!P1 SYNCS.ARRIVE.TRANS64 RZ, [R13+URZ+0x38000], R12 ;  /* 0x0380000c0dff99a7 */ /* 0x0011e4000800003f */
[----:B0-----:R-:W-:-:S04]  /*95d0*/  PRMT R12, R23, 0x9910, RZ ;  /* 0x00009910170c7816 */ /* 0x001fc800000000ff */
[----:B------:R-:W-:-:S13]  /*95e0*/  ISETP.NE.AND P2, PT, R12, 0x2, PT ;  /* 0x000000020c00780c */ /* 0x000fda0003f45270 */
[----:B------:R-:W-:Y:S05]  /*95f0*/  @P2 BRA `(.L_x_282) ;  /* 0x0000000000042947 */ /* 0x000fea0003800000 */
[----:B------:R-:W-:Y:S01]  /*9600*/  BPT.TRAP 0x1 ;  /* 0x000000040000795c */ /* 0x000fe20000300000 */
.L_x_282:
[----:B------:R-:W-:Y:S05]  /*9610*/  @P0 BRA `(.L_x_283) ;  /* 0x0000000000040947 */ /* 0x000fea0003800000 */
[----:B------:R-:W-:Y:S01]  /*9620*/  BPT.TRAP 0x1 ;  /* 0x000000040000795c */ /* 0x000fe20000300000 */
.L_x_283:
[----:B------:R-:W0:Y:S01]  /*9630*/  LDC R15, c[0x0][0x380] ;  /* 0x0000e000ff0f7b82 */ /* 0x000e220000000800 */
[----:B------:R-:W-:Y:S01]  /*9640*/  R2UR UR4, R5 ;  /* 0x00000000050472ca */ /* 0x000fe200000e0000 */
[----:B------:R-:W-:Y:S01]  /*9650*/  ULDC UR24, c[0x0][0x38c] ;  /* 0x0000e30000187ab9 */ /* 0x000fe20000000800 */
[----:B------:R-:W-:Y:S01]  /*9660*/  R2UR UR13, R22 ;  /* 0x00000000160d72ca */ /* 0x000fe200000e0000 */
[----:B------:R-:W-:Y:S01]  /*9670*/  UISETP.NE.AND UP0, UPT, UR24, 0x1, UPT ;  /* 0x000000011800788c */ /* 0x000fe2000bf05270 */
[----:B------:R-:W-:Y:S01]  /*9680*/  R2UR UR17, R13 ;  /* 0x000000000d1172ca */ /* 0x000fe200000e0000 */
[----:B------:R-:W-:Y:S01]  /*9690*/  ULDC UR12, c[0x0][0x3ec] ;  /* 0x0000fb00000c7ab9 */ /* 0x000fe20000000800 */
[----:B------:R-:W-:Y:S01]  /*96a0*/  R2UR UR10, R14 ;  /* 0x000000000e0a72ca */ /* 0x000fe200000e0000 */
[----:B------:R-:W1:Y:S01]  /*96b0*/  LDC.64 R16, c[0x0][0x3f8] ;  /* 0x0000fe00ff107b82 */ /* 0x000e620000000a00 */
[----:B------:R-:W-:Y:S01]  /*96c0*/  R2UR UR16, R7 ;  /* 0x00000000071072ca */ /* 0x000fe200000e0000 */
[----:B------:R-:W-:Y:S01]  /*96d0*/  VIADD R24, R24, 0xffffffff ;  /* 0xffffffff18187836 */ /* 0x000fe20000000000 */
[----:B------:R-:W-:Y:S01]  /*96e0*/  R2UR UR18, R10 ;  /* 0x000000000a1272ca */ /* 0x000fe200000e0000 */
[----:B------:R-:W-:Y:S01]  /*96f0*/  ULDC.64 UR28, c[0x0][0x198] ;  /* 0x00006600001c7ab9 */ /* 0x000fe20000000a00 */
[----:B------:R-:W-:Y:S01]  /*9700*/  ULDC.64 UR20, c[0x0][0x3f0] ;  /* 0x0000fc0000147ab9 */ /* 0x000fe20000000a00 */
[----:B------:R-:W-:Y:S01]  /*9710*/  UMOV UR31, 0x30000 ;  /* 0x00030000001f7882 */ /* 0x000fe20000000000 */
[----:B------:R-:W-:Y:S01]  /*9720*/  @UP0 ULDC.64 UR8, c[0x0][0x390] ;  /* 0x0000e40000080ab9 */ /* 0x000fe20000000a00 */
[----:B------:R-:W1:Y:S01]  /*9730*/  LDC.64 R18, c[0x0][0x3d0] ;  /* 0x0000f400ff127b82 */ /* 0x000e620000000a00 */
[----:B------:R-:W-:Y:S01]  /*9740*/  ISETP.GT.AND P6, PT, R24, 0x1, PT ;  /* 0x000000011800780c */ /* 0x000fe20003fc4270 */
[----:B------:R-:W-:Y:S01]  /*9750*/  UIADD3 UR17, UR17, 0x38000, URZ ;  /* 0x0003800011117890 */ /* 0x000fe2000fffe03f */
[----:B------:R-:W-:Y:S01]  /*9760*/  UMOV UR26, 0x0 ;  /* 0x00000000001a7882 */ /* 0x000fe20000000000 */
[----:B------:R-:W-:-:S02]  /*9770*/  UMOV UR27, 0x10000000 ;  /* 0x10000000001b7882 */ /* 0x000fc40000000000 */
[----:B------:R-:W-:Y:S01]  /*9780*/  ULEA UR16, UR16, UR10, 0xd ;  /* 0x0000000a10107291 */ /* 0x000fe2000f8e683f */
[----:B0-----:R-:W-:Y:S01]  /*9790*/  ISETP.NE.AND P2, PT, R15, 0x1, PT ;  /* 0x000000010f00780c */ /* 0x001fe20003f45270 */
[----:B------:R-:W0:Y:S01]  /*97a0*/  LDC R20, c[0x0][0x400] ;  /* 0x00010000ff147b82 */ /* 0x000e220000000800 */
[----:B------:R-:W-:-:S11]  /*97b0*/  USHF.L.U32 UR18, UR18, 0x5, URZ ;  /* 0x0000000512127899 */ /* 0x000fd6000800063f */
[----:B------:R-:W-:Y:S01]  /*97c0*/  @P2 IMAD.U32 R12, RZ, RZ, UR4 ;  /* 0x00000004ff0c2e24 */ /* 0x000fe2000f8e00ff */
[----:B------:R-:W-:Y:S01]  /*97d0*/  ULDC.64 UR4, c[0x0][0x3c8] ;  /* 0x0000f20000047ab9 */ /* 0x000fe20000000a00 */
[----:B-1----:R-:W-:-:S03]  /*97e0*/  IMAD R13, R9, R18, R17 ;  /* 0x00000012090d7224 */ /* 0x002fc600078e0211 */
[----:B------:R-:W-:Y:S01]  /*97f0*/  @P2 R2UR UR13, R12 ;  /* 0x000000000c0d22ca */ /* 0x000fe200000e0000 */
[C---:B------:R-:W-:Y:S02]  /*9800*/  IMAD R12, R7.reuse, 0x1000, R0 ;  /* 0x00001000070c7824 */ /* 0x040fe400078e0200 */
[----:B------:R-:W-:Y:S02]  /*9810*/  VIADD R7, R7, 0x1 ;  /* 0x0000000107077836 */ /* 0x000fe40000000000 */
[----:B------:R-:W-:Y:S02]  /*9820*/  IMAD R21, R12, 0x2, R14 ;  /* 0x000000020c157824 */ /* 0x000fe400078e020e */
[----:B------:R-:W-:Y:S01]  /*9830*/  IMAD R12, R11, UR5, R16 ;  /* 0x000000050b0c7c24 */ /* 0x000fe2000f8e0210 */
[----:B------:R-:W-:Y:S01]  /*9840*/  ULDC UR5, c[0x0][0x398] ;  /* 0x0000e60000057ab9 */ /* 0x000fe20000000800 */
[----:B------:R-:W1:Y:S01]  /*9850*/  LDC.64 R16, c[0x0][0x3e0] ;  /* 0x0000f800ff107b82 */ /* 0x000e620000000a00 */
[----:B------:R-:W-:Y:S01]  /*9860*/  VIADD R14, R10, 0x1 ;  /* 0x000000010a0e7836 */ /* 0x000fe20000000000 */
[----:B------:R-:W-:Y:S01]  /*9870*/  R2UR UR23, R21 ;  /* 0x00000000151772ca */ /* 0x000fe200000e0000 */
[----:B------:R-:W-:Y:S01]  /*9880*/  IMAD.U32 R13, R13, 0x20, R12 ;  /* 0x000000200d0d7824 */ /* 0x000fe200078e000c */
[----:B------:R-:W-:Y:S01]  /*9890*/  UIMAD.WIDE.U32 UR6, UR13, UR8, URZ ;  /* 0x000000080d0672a5 */ /* 0x000fe2000f8e003f */
[----:B0-----:R-:W-:Y:S01]  /*98a0*/  IMAD R10, R8, R19, R20 ;  /* 0x00000013080a7224 */ /* 0x001fe200078e0214 */
[----:B------:R-:W-:Y:S01]  /*98b0*/  ISETP.NE.AND P2, PT, R14, UR15, PT ;  /* 0x0000000f0e007c0c */ /* 0x000fe2000bf45270 */
[----:B------:R-:W-:Y:S01]  /*98c0*/  UIADD3 UR6, -UR13, URZ, URZ ;  /* 0x0000003f0d067290 */ /* 0x000fe2000fffe13f */
[----:B------:R-:W-:Y:S01]  /*98d0*/  ISETP.NE.AND P5, PT, R7, 0xe, PT ;  /* 0x0000000e0700780c */ /* 0x000fe20003fa5270 */
[----:B------:R-:W-:Y:S01]  /*98e0*/  UMOV UR14, UR13 ;  /* 0x0000000d000e7c82 */ /* 0x000fe20008000000 */
[----:B------:R-:W-:Y:S01]  /*98f0*/  @UP0 USHF.R.U32.HI UR14, URZ, UR9, UR7 ;  /* 0x000000093f0e0299 */ /* 0x000fe20008011607 */
[----:B------:R-:W-:Y:S01]  /*9900*/  IMAD.U32 R10, R10, 0x400, R13 ;  /* 0x000004000a0a7824 */ /* 0x000fe200078e000d */
[----:B------:R-:W-:Y:S01]  /*9910*/  UISETP.NE.AND UP0, UPT, UR5, 0x1, UPT ;  /* 0x000000010500788c */ /* 0x000fe2000bf05270 */
[----:B------:R-:W-:Y:S01]  /*9920*/  IMAD R12, R15, UR6, R22 ;  /* 0x000000060f0c7c24 */ /* 0x000fe2000f8e0216 */
[----:B------:R-:W-:Y:S01]  /*9930*/  ULDC.64 UR8, c[0x0][0x3c0] ;  /* 0x0000f00000087ab9 */ /* 0x000fe20000000a00 */
[----:B------:R-:W-:Y:S01]  /*9940*/  VIADD R15, R11, 0x1 ;  /* 0x000000010b0f7836 */ /* 0x000fe20000000000 */
[----:B------:R-:W-:Y:S01]  /*9950*/  R2UR UR25, R10 ;  /* 0x000000000a1972ca */ /* 0x000fe200000e0000 */
[----:B------:R-:W-:Y:S01]  /*9960*/  UMOV UR22, UR14 ;  /* 0x0000000e00167c82 */ /* 0x000fe20008000000 */
[----:B------:R-:W-:Y:S01]  /*9970*/  R2UR UR19, R12 ;  /* 0x000000000c1372ca */ /* 0x000fe200000e0000 */
[----:B------:R-:W-:Y:S01]  /*9980*/  @P2 IMAD.MOV R15, RZ, RZ, R11 ;  /* 0x000000ffff0f2224 */ /* 0x000fe200078e020b */
[----:B------:R-:W-:Y:S01]  /*9990*/  UIADD3 UR7, -UR14, URZ, URZ ;  /* 0x0000003f0e077290 */ /* 0x000fe2000fffe13f */
[----:B------:R-:W-:Y:S01]  /*99a0*/  VIADD R12, R9, 0x1 ;  /* 0x00000001090c7836 */ /* 0x000fe20000000000 */
[----:B------:R-:W-:Y:S01]  /*99b0*/  UIADD3 UR6, UP1, UR28, 0xf0, URZ ;  /* 0x000000f01c067890 */ /* 0x000fe2000ff3e03f */
[----:B------:R-:W-:Y:S01]  /*99c0*/  VIADD R13, R8, 0x1 ;  /* 0x00000001080d7836 */ /* 0x000fe20000000000 */
[----:B-1----:R-:W-:Y:S01]  /*99d0*/  ISETP.NE.AND P3, PT, R15, R16, PT ;  /* 0x000000100f00720c */ /* 0x002fe20003f65270 */
[----:B------:R-:W-:Y:S01]  /*99e0*/  @UP0 ULDC UR10, c[0x0][0x39c] ;  /* 0x0000e700000a0ab9 */ /* 0x000fe20000000800 */
[----:B------:R-:W-:Y:S01]  /*99f0*/  @UP0 ULDC UR30, c[0x0][0x3a0] ;  /* 0x0000e800001e0ab9 */ /* 0x000fe20000000800 */
[----:B------:R-:W-:Y:S01]  /*9a00*/  UIMAD.WIDE.U32 UR10, UR14, UR10, URZ ;  /* 0x0000000a0e0a72a5 */ /* 0x000fe2000f8e003f */
[----:B------:R-:W-:Y:S01]  /*9a10*/  SEL R10, R14, RZ, P2 ;  /* 0x000000ff0e0a7207 */ /* 0x000fe20001000000 */
[----:B------:R-:W-:Y:S01]  /*9a20*/  UIMAD UR7, UR24, UR7, UR13 ;  /* 0x00000007180772a4 */ /* 0x000fe2000f8e020d */
[----:B------:R-:W-:Y:S01]  /*9a30*/  R2UR UR13, R9 ;  /* 0x00000000090d72ca */ /* 0x000fe200000e0000 */
[----:B------:R-:W-:Y:S01]  /*9a40*/  @UP0 USHF.R.U32.HI UR22, URZ, UR30, UR11 ;  /* 0x0000001e3f160299 */ /* 0x000fe2000801160b */
[----:B------:R-:W-:Y:S01]  /*9a50*/  SEL R7, R7, RZ, P5 ;  /* 0x000000ff07077207 */ /* 0x000fe20002800000 */
[----:B------:R-:W-:Y:S01]  /*9a60*/  UIMAD UR19, UR19, UR8, UR12 ;  /* 0x00000008131372a4 */ /* 0x000fe2000f8e020c */
[----:B------:R-:W-:Y:S01]  /*9a70*/  R2UR UR12, R11 ;  /* 0x000000000b0c72ca */ /* 0x000fe200000e0000 */
[----:B------:R-:W-:Y:S01]  /*9a80*/  UIADD3 UR8, -UR22, URZ, URZ ;  /* 0x0000003f16087290 */ /* 0x000fe2000fffe13f */
[----:B------:R-:W-:Y:S01]  /*9a90*/  R2UR UR11, R4 ;  /* 0x00000000040b72ca */ /* 0x000fe200000e0000 */
[----:B------:R-:W-:Y:S01]  /*9aa0*/  @P3 IMAD.MOV R12, RZ, RZ, R9 ;  /* 0x000000ffff0c3224 */ /* 0x000fe200078e0209 */
[----:B------:R-:W-:Y:S01]  /*9ab0*/  UIADD3 UR28, UP2, UR28, 0x270, URZ ;  /* 0x000002701c1c7890 */ /* 0x000fe2000ff5e03f */
[----:B------:R-:W-:Y:S01]  /*9ac0*/  SEL R9, RZ, 0x1, P5 ;  /* 0x00000001ff097807 */ /* 0x000fe20002800000 */
[----:B------:R-:W-:Y:S01]  /*9ad0*/  UIMAD UR5, UR5, UR8, UR14 ;  /* 0x00000008050572a4 */ /* 0x000fe2000f8e020e */
[----:B------:R-:W-:Y:S01]  /*9ae0*/  R2UR UR14, R8 ;  /* 0x00000000080e72ca */ /* 0x000fe200000e0000 */
[----:B------:R-:W-:Y:S01]  /*9af0*/  UIMAD UR20, UR7, UR9, UR20 ;  /* 0x00000009071472a4 */ /* 0x000fe2000f8e0214 */
[----:B------:R-:W-:Y:S01]  /*9b00*/  ISETP.NE.AND P4, PT, R12, R17, PT ;  /* 0x000000110c00720c */ /* 0x000fe20003f85270 */
[----:B------:R-:W-:Y:S01]  /*9b10*/  UIMAD UR21, UR5, UR4, UR21 ;  /* 0x00000004051572a4 */ /* 0x000fe2000f8e0215 */
[----:B------:R-:W-:Y:S01]  /*9b20*/  LOP3.LUT R6, R6, R9, RZ, 0x3c, !PT ;  /* 0x0000000906067212 */ /* 0x000fe200078e3cff */
[----:B------:R-:W-:Y:S01]  /*9b30*/  UIADD3.X UR7, URZ, UR29, URZ, UP1, !UPT ;  /* 0x0000001d3f077290 */ /* 0x000fe20008ffe43f */
[----:B------:R-:W-:Y:S01]  /*9b40*/  SEL R11, R15, RZ, P3 ;  /* 0x000000ff0f0b7207 */ /* 0x000fe20001800000 */
[----:B------:R-:W-:Y:S01]  /*9b50*/  UPRMT UR4, UR25, 0x5410, URZ ;  /* 0x0000541019047896 */ /* 0x000fe2000800003f */
[----:B------:R-:W-:Y:S01]  /*9b60*/  SEL R9, R12, RZ, P4 ;  /* 0x000000ff0c097207 */ /* 0x000fe20002000000 */
[----:B------:R-:W-:-:S02]  /*9b70*/  UIADD3 UR8, UR23, 0x1c000, URZ ;  /* 0x0001c00017087890 */ /* 0x000fc4000fffe03f */
[----:B------:R-:W-:Y:S01]  /*9b80*/  UIADD3.X UR29, URZ, UR29, URZ, UP2, !UPT ;  /* 0x0000001d3f1d7290 */ /* 0x000fe200097fe43f */
[----:B------:R-:W-:Y:S01]  /*9b90*/  UMOV UR9, UR17 ;  /* 0x0000001100097c82 */ /* 0x000fe20008000000 */
[----:B------:R-:W-:Y:S02]  /*9ba0*/  UMOV UR10, UR18 ;  /* 0x00000012000a7c82 */ /* 0x000fe40008000000 */
[----:B------:R-:W-:Y:S01]  /*9bb0*/  @P4 IMAD.MOV R13, RZ, RZ, R8 ;  /* 0x000000ffff0d4224 */ /* 0x000fe200078e0208 */
[----:B------:R4:W-:Y:S03]  /*9bc0*/  UTMALDG.5D.IM2COL [UR16], [UR6], UR4 ;  /* 0x00000010060073b4 */ /* 0x0009e60008060004 */
[----:B------:R-:W-:Y:S01]  /*9bd0*/  IMAD.MOV.U32 R8, RZ, RZ, R13 ;  /* 0x000000ffff087224 */ /* 0x000fe200078e000d */
[----:B------:R4:W-:Y:S02]  /*9be0*/  UTMALDG.5D.MULTICAST [UR8], [UR28], UR31, desc[UR26] ;  /* 0x00001a081c0073b4 */ /* 0x0009e4000802181f */
[----:B----4-:R-:W-:Y:S05]  /*9bf0*/  @P6 BRA `(.L_x_284) ;  /* 0xfffffff800486947 */ /* 0x010fea000383ffff */
.L_x_280:
[----:B------:R-:W-:Y:S05]  /*9c00*/  BSYNC B0 ;  /* 0x0000000000007941 */ /* 0x000fea0003800000 */
.L_x_279:
[----:B------:R-:W-:Y:S01]  /*9c10*/  ISETP.GE.U32.AND P0, PT, R3, 0xe, PT ;  /* 0x0000000e0300780c */ /* 0x000fe20003f06070 */
[----:B------:R-:W-:-:S12]  /*9c20*/  IMAD.MOV.U32 R0, RZ, RZ, 0x1 ;  /* 0x00000001ff007424 */ /* 0x000fd800078e00ff */
[----:B------:R-:W-:Y:S05]  /*9c30*/  @!P0 BRA `(.L_x_285) ;  /* 0x00000000001c8947 */ /* 0x000fea0003800000 */
[----:B------:R-:W-:-:S05]  /*9c40*/  SHF.R.U32.HI R4, RZ, 0x1, R3 ;  /* 0x00000001ff047819 */ /* 0x000fca0000011603 */
[----:B------:R-:W-:-:S05]  /*9c50*/  IMAD.WIDE.U32 R4, R4, -0x6db6db6d, RZ ;  /* 0x9249249304047825 */ /* 0x000fca00078e00ff */
[----:B------:R-:W-:-:S04]  /*9c60*/  SHF.R.U32.HI R0, RZ, 0x2, R5 ;  /* 0x00000002ff007819 */ /* 0x000fc80000011605 */
[----:B------:R-:W-:-:S04]  /*9c70*/  LOP3.LUT R0, R0, 0x1, RZ, 0xc0, !PT ;  /* 0x0000000100007812 */ /* 0x000fc800078ec0ff */
[----:B------:R-:W-:-:S04]  /*9c80*/  ISETP.NE.U32.AND P0, PT, R0, 0x1, PT ;  /* 0x000000010000780c */ /* 0x000fc80003f05070 */
[----:B------:R-:W-:-:S04]  /*9c90*/  ISETP.NE.U32.AND.EX P0, PT, RZ, RZ, PT, P0 ;  /* 0x000000ffff00720c */ /* 0x000fc80003f05100 */
[----:B------:R-:W-:-:S09]  /*9ca0*/  SEL R0, RZ, 0x1, !P0 ;  /* 0x00000001ff007807 */ /* 0x000fd20004000000 */
.L_x_285:
[----:B------:R-:W-:Y:S05]  /*9cb0*/  WARPSYNC.ALL ;  /* 0x0000000000007948 */ /* 0x000fea0003800000 */
[----:B------:R-:W-:-:S13]  /*9cc0*/  ELECT P0, URZ, PT ;  /* 0x00000000003f782f */ /* 0x000fda0003800000 */
[----:B------:R-:W-:Y:S05]  /*9cd0*/  @!P0 EXIT ;  /* 0x000000000000894d */ /* 0x000fea0003800000 */
[----:B------:R-:W-:-:S04]  /*9ce0*/  LOP3.LUT R2, R2, 0x2, RZ, 0xfc, !PT ;  /* 0x0000000202027812 */ /* 0x000fc800078efcff */
[----:B------:R-:W-:-:S13]  /*9cf0*/  ISETP.NE.AND P0, PT, R2, 0x3, PT ;  /* 0x000000030200780c */ /* 0x000fda0003f05270 */
[----:B------:R-:W-:Y:S05]  /*9d00*/  @!P0 BRA `(.L_x_286) ;  /* 0x0000000000048947 */ /* 0x000fea0003800000 */
[----:B------:R-:W-:Y:S01]  /*9d10*/  BPT.TRAP 0x1 ;  /* 0x000000040000795c */ /* 0x000fe20000300000 */
.L_x_286:
[----:B01----:R-:W0:Y:S01]  /*9d20*/  S2R R7, SR_CgaCtaId ;  /* 0x0000000000077919 */ /* 0x003e220000008800 */
[----:B------:R-:W-:Y:S02]  /*9d30*/  SHF.R.U32.HI R4, RZ, 0x1, R3 ;  /* 0x00000001ff047819 */ /* 0x000fe40000011603 */
[----:B------:R-:W-:-:S03]  /*9d40*/  MOV R2, 0x400 ;  /* 0x0000040000027802 */ /* 0x000fc60000000f00 */
[----:B------:R-:W-:-:S05]  /*9d50*/  IMAD.WIDE.U32 R4, R4, -0x6db6db6d, RZ ;  /* 0x9249249304047825 */ /* 0x000fca00078e00ff */
[----:B------:R-:W-:Y:S02]  /*9d60*/  SHF.R.U32.HI R4, RZ, 0x2, R5 ;  /* 0x00000002ff047819 */ /* 0x000fe40000011605 */
[----:B------:R-:W-:-:S03]  /*9d70*/  SHF.L.U32 R5, R0, 0x1f, RZ ;  /* 0x0000001f00057819 */ /* 0x000fc600000006ff */
[----:B------:R-:W-:Y:S01]  /*9d80*/  IMAD R3, R4, -0xe, R3 ;  /* 0xfffffff204037824 */ /* 0x000fe200078e0203 */
[----:B0-----:R-:W-:-:S05]  /*9d90*/  LEA R2, R7, R2, 0x18 ;  /* 0x0000000207027211 */ /* 0x001fca00078ec0ff */
[----:B------:R-:W-:-:S04]  /*9da0*/  VIADD R2, R2, 0x38070 ;  /* 0x0003807002027836 */ /* 0x000fc80000000000 */
[----:B------:R-:W-:-:S07]  /*9db0*/  IMAD R4, R3, 0x8, R2 ;  /* 0x0000000803047824 */ /* 0x000fce00078e0202 */
.L_x_287:
[----:B0-----:R0:W1:Y:S02]  /*9dc0*/  SYNCS.PHASECHK.TRANS64.TRYWAIT P0, [R4+URZ], R5 ;  /* 0x00000005040075a7 */ /* 0x001064000800017f */
[----:B-1----:R-:W-:Y:S05]  /*9dd0*/  @!P0 NANOSLEEP.SYNCS 0x989680 ;  /* 0x009896800000895d */ /* 0x002fea0003900000 */
[----:B------:R-:W1:Y:S02]  /*9de0*/  @!P0 SYNCS.PHASECHK.TRANS64 P0, [R4+URZ], R5 ;  /* 0x00000005040085a7 */ /* 0x000e64000800007f */
[----:B-1----:R-:W-:Y:S05]  /*9df0*/  @!P0 BRA `(.L_x_287) ;  /* 0xfffffffc00f08947 */ /* 0x002fea000383ffff */
[----:B------:R-:W-:-:S05]  /*9e00*/  VIADD R3, R3, 0x1 ;  /* 0x0000000103037836 */ /* 0x000fca0000000000 */
[----:B------:R-:W-:-:S04]  /*9e10*/  ISETP.NE.AND P0, PT, R3, 0xe, PT ;  /* 0x0000000e0300780c */ /* 0x000fc80003f05270 */
[----:B0-----:R-:W-:Y:S02]  /*9e20*/  SEL R5, RZ, 0x1, P0 ;  /* 0x00000001ff057807 */ /* 0x001fe40000000000 */
[----:B------:R-:W-:Y:S02]  /*9e30*/  SEL R3, R3, RZ, P0 ;  /* 0x000000ff03037207 */ /* 0x000fe40000000000 */
[----:B------:R-:W-:-:S03]  /*9e40*/  LOP3.LUT R7, R0, R5, RZ, 0x3c, !PT ;  /* 0x0000000500077212 */ /* 0x000fc600078e3cff */
[----:B------:R-:W-:Y:S01]  /*9e50*/  IMAD R0, R3, 0x8, R2 ;  /* 0x0000000803007824 */ /* 0x000fe200078e0202 */
[----:B------:R-:W-:-:S07]  /*9e60*/  SHF.L.U32 R5, R7, 0x1f, RZ ;  /* 0x0000001f07057819 */ /* 0x000fce00000006ff */
.L_x_288:
        /* <DEDUP_REMOVED lines=11> */
.L_x_289:
        /* <DEDUP_REMOVED lines=11> */
.L_x_290:
        /* <DEDUP_REMOVED lines=11> */
.L_x_291:
        /* <DEDUP_REMOVED lines=11> */
.L_x_292:
        /* <DEDUP_REMOVED lines=11> */
.L_x_293:
        /* <DEDUP_REMOVED lines=11> */
.L_x_294:
        /* <DEDUP_REMOVED lines=11> */
.L_x_295:
        /* <DEDUP_REMOVED lines=11> */
.L_x_296:
        /* <DEDUP_REMOVED lines=11> */
.L_x_297:
        /* <DEDUP_REMOVED lines=11> */
.L_x_298:
        /* <DEDUP_REMOVED lines=11> */
.L_x_299:
        /* <DEDUP_REMOVED lines=11> */
.L_x_300:
[----:B0-----:R0:W1:Y:S02]  /*a6b0*/  SYNCS.PHASECHK.TRANS64.TRYWAIT P0, [R3+URZ], R0 ;  /* 0x00000000030075a7 */ /* 0x001064000800017f */
[----:B-1----:R-:W-:Y:S05]  /*a6c0*/  @!P0 NANOSLEEP.SYNCS 0x989680 ;  /* 0x009896800000895d */ /* 0x002fea0003900000 */
[----:B------:R-:W1:Y:S02]  /*a6d0*/  @!P0 SYNCS.PHASECHK.TRANS64 P0, [R3+URZ], R0 ;  /* 0x00000000030085a7 */ /* 0x000e64000800007f */
[----:B-1----:R-:W-:Y:S05]  /*a6e0*/  @P0 EXIT ;  /* 0x000000000000094d */ /* 0x002fea0003800000 */
[----:B------:R-:W-:Y:S05]  /*a6f0*/  BRA `(.L_x_300) ;  /* 0xfffffffc00ec7947 */ /* 0x000fea000383ffff */
.L_x_301:
[----:B------:R-:W-:-:S00]  /*a700*/  BRA `(.L_x_301) ;  /* 0xfffffffc00fc7947 */ /* 0x000fc0000383ffff */
[----:B------:R-:W-:-:S00]  /*a710*/  NOP ;  /* 0x0000000000007918 */ /* 0x000fc00000000000 */
        /* <DEDUP_REMOVED lines=14> */
.L_x_302:


//--------------------- .nv.shared._ZN7cutlass13device_kernelINS_4conv6kernel13ConvUniversalINS1_16ConvProblemShapeILNS1_8OperatorE0ELi3EEENS1_10collective14CollectiveConvINS1_46MainloopSm90TmaGmmaWarpSpecializedImplicitGemmILS5_0ELi14ELi3EN4cute5tupleIJNSA_1CILi2EEENSC_ILi1EEESE_EEENS1_36KernelImplicitTmaWarpSpecializedSm90ELi1EEENSB_IJNSC_ILi128EEESI_NSB_IJNSC_ILi32EEEEEEEEENS_10bfloat16_tESM_NSA_8TiledMMAINSA_8MMA_AtomIJNSA_4SM904GMMA28MMA_64x128x16_F32BF16BF16_SSILNSQ_5MajorE0ELSS_0ELNSQ_7ScaleInE1ELST_1EEEEEENSA_6LayoutINSB_IJSE_SE_SE_EEENSB_IJNSC_ILi0EEESY_SY_EEEEENSB_IJNSA_10UnderscoreES11_S11_EEEEENS7_6detail26Sm90ImplicitGemmTileTraitsINSA_20SM90_TMA_LOAD_IM2COLENSA_14ComposedLayoutINSA_7SwizzleILi2ELi4ELi3EEENSA_18smem_ptr_flag_bitsILi16EEENSW_INSB_IJNSB_IJNSC_ILi8EEENSC_ILi16EEEEEENSB_IJSJ_SE_EEENSB_IJSE_NSC_ILi14EEEEEEEEENSB_IJNSB_IJSJ_NSC_ILi256EEEEEENSB_IJSE_SY_EEENSB_IJSY_NSC_ILi4096EEEEEEEEEEEEEvEENS15_INSA_23SM90_TMA_LOAD_MULTICASTES1Q_vEEEENS_8epilogue10collective6detail29Sm90TmaWarpSpecializedAdapterINS1W_15DefaultEpilogueISM_NSB_IJNSB_IJllllEEESE_SY_EEES21_NS1V_6thread17LinearCombinationISM_Li1EffLNS22_9ScaleType4KindE0ELNS_15FloatRoundStyleE2ESM_EENS_4gemm15EpilogueDefaultEEEEEvvEEEEvNT_6ParamsE --------------------------
	.section	.nv.shared._ZN7cutlass13device_kernelINS_4conv6kernel13ConvUniversalINS1_16ConvProblemShapeILNS1_8OperatorE0ELi3EEENS1_10collective14CollectiveConvINS1_46MainloopSm90TmaGmmaWarpSpecializedImplicitGemmILS5_0ELi14ELi3EN4cute5tupleIJNSA_1CILi2EEENSC_ILi1EEESE_EEENS1_36KernelImplicitTmaWarpSpecializedSm90ELi1EEENSB_IJNSC_ILi128EEESI_NSB_IJNSC_ILi32EEEEEEEEENS_10bfloat16_tESM_NSA_8TiledMMAINSA_8MMA_AtomIJNSA_4SM904GMMA28MMA_64x128x16_F32BF16BF16_SSILNSQ_5MajorE0ELSS_0ELNSQ_7ScaleInE1ELST_1EEEEEENSA_6LayoutINSB_IJSE_SE_SE_EEENSB_IJNSC_ILi0EEESY_SY_EEEEENSB_IJNSA_10UnderscoreES11_S11_EEEEENS7_6detail26Sm90ImplicitGemmTileTraitsINSA_20SM90_TMA_LOAD_IM2COLENSA_14ComposedLayoutINSA_7SwizzleILi2ELi4ELi3EEENSA_18smem_ptr_flag_bitsILi16EEENSW_INSB_IJNSB_IJNSC_ILi8EEENSC_ILi16EEEEEENSB_IJSJ_SE_EEENSB_IJSE_NSC_ILi14EEEEEEEEENSB_IJNSB_IJSJ_NSC_ILi256EEEEEENSB_IJSE_SY_EEENSB_IJSY_NSC_ILi4096EEEEEEEEEEEEEvEENS15_INSA_23SM90_TMA_LOAD_MULTICASTES1Q_vEEEENS_8epilogue10collective6detail29Sm90TmaWarpSpecializedAdapterINS1W_15DefaultEpilogueISM_NSB_IJNSB_IJllllEEESE_SY_EEES21_NS1V_6thread17LinearCombinationISM_Li1EffLNS22_9ScaleType4KindE0ELNS_15FloatRoundStyleE2ESM_EENS_4gemm15EpilogueDefaultEEEEEvvEEEEvNT_6ParamsE,"aw",@nobits
	.sectionflags	@""
	.align	16
	.zero		1024


//--------------------- .nv.shared.reserved.0     --------------------------
	.section	.nv.shared.reserved.0,"aw",@nobits
	.weak		__nv_reservedSMEM_offset_0_alias
	.size		__nv_reservedSMEM_offset_0_alias, 0, 0
	.other		__nv_reservedSMEM_offset_0_alias,@"STO_CUDA_RESERVED_SHARED STV_DEFAULT"
__nv_reservedSMEM_offset_0_alias:
	.zero		0


//--------------------- .nv.global                --------------------------
	.section	.nv.global,"aw",@nobits
.nv.global:
	.type		_ZN39_INTERNAL_f42c7b1a_4_k_cu_acd068db_29404cute1_E,@object
	.size		_ZN39_INTERNAL_f42c7b1a_4_k_cu_acd068db_29404cute1_E,(_ZN39_INTERNAL_f42c7b1a_4_k_cu_acd068db_29404cuda3std3__45__cpo6cbeginE - _ZN39_INTERNAL_f42c7b1a_4_k_cu_acd068db_29404cute1_E)
_ZN39_INTERNAL_f42c7b1a_4_k_cu_acd068db_29404cute1_E:
	.zero		1
	.type		_ZN39_INTERNAL_f42c7b1a_4_k_cu_acd068db_29404cuda3std3__45__cpo6cbeginE,@object
	.size		_ZN39_INTERNAL_f42c7b1a_4_k_cu_acd068db_29404cuda3std3__45__cpo6cbeginE,(_ZN39_INTERNAL_f42c7b1a_4_k_cu_acd068db_29404cuda3std3__48in_placeE - _ZN39_INTERNAL_f42c7b1a_4_k_cu_acd068db_29404cuda3std3__45__cpo6cbeginE)
_ZN39_INTERNAL_f42c7b1a_4_k_cu_acd068db_29404cuda3std3__45__cpo6cbeginE:
	.zero		1
	.type		_ZN39_INTERNAL_f42c7b1a_4_k_cu_acd068db_29404cuda3std3__48in_placeE,@object
	.size		_ZN39_INTERNAL_f42c7b1a_4_k_cu_acd068db_29404cuda3std3__48in_placeE,(_ZN39_INTERNAL_f42c7b1a_4_k_cu_acd068db_29404cuda3std6ranges3__45__cpo9iter_moveE - _ZN39_INTERNAL_f42c7b1a_4_k_cu_acd068db_29404cuda3std3__48in_placeE)
_ZN39_INTERNAL_f42c7b1a_4_k_cu_acd068db_29404cuda3std3__48in_placeE:
	.zero		1
	.type		_ZN39_INTERNAL_f42c7b1a_4_k_cu_acd068db_29404cuda3std6ranges3__45__cpo9iter_moveE,@object
	.size		_ZN39_INTERNAL_f42c7b1a_4_k_cu_acd068db_29404cuda3std6ranges3__45__cpo9iter_moveE,(_ZN39_INTERNAL_f42c7b1a_4_k_cu_acd068db_29404cuda3std3__45__cpo5beginE - _ZN39_INTERNAL_f42c7b1a_4_k_cu_acd068db_29404cuda3std6ranges3__45__cpo9iter_moveE)
_ZN39_INTERNAL_f42c7b1a_4_k_cu_acd068db_29404cuda3std6ranges3__45__cpo9iter_moveE:
	.zero		1
	.type		_ZN39_INTERNAL_f42c7b1a_4_k_cu_acd068db_29404cuda3std3__45__cpo5beginE,@object
	.size		_ZN39_INTERNAL_f42c7b1a_4_k_cu_acd068db_29404cuda3std3__45__cpo5beginE,(_ZN39_INTERNAL_f42c7b1a_4_k_cu_acd068db_29404cuda3std3__441_GLOBAL__N__f42c7b1a_4_k_cu_acd068db_29406ignoreE - _ZN39_INTERNAL_f42c7b1a_4_k_cu_acd068db_29404cuda3std3__45__cpo5beginE)
_ZN39_INTERNAL_f42c7b1a_4_k_cu_acd068db_29404cuda3std3__45__cpo5beginE:
	.zero		1
	.type		_ZN39_INTERNAL_f42c7b1a_4_k_cu_acd068db_29404cuda3std3__441_GLOBAL__N__f42c7b1a_4_k_cu_acd068db_29406ignoreE,@object
	.size		_ZN39_INTERNAL_f42c7b1a_4_k_cu_acd068db_29404cuda3std3__441_GLOBAL__N__f42c7b1a_4_k_cu_acd068db_29406ignoreE,(_ZN39_INTERNAL_f42c7b1a_4_k_cu_acd068db_29404cute7productE - _ZN39_INTERNAL_f42c7b1a_4_k_cu_acd068db_29404cuda3std3__441_GLOBAL__N__f42c7b1a_4_k_cu_acd068db_29406ignoreE)
_ZN39_INTERNAL_f42c7b1a_4_k_cu_acd068db_29404cuda3std3__441_GLOBAL__N__f42c7b1a_4_k_cu_acd068db_29406ignoreE:
	.zero		1
	.type		_ZN39_INTERNAL_f42c7b1a_4_k_cu_acd068db_29404cute7productE,@object
	.size		_ZN39_INTERNAL_f42c7b1a_4_k_cu_acd068db_29404cute7productE,(_ZN39_INTERNAL_f42c7b1a_4_k_cu_acd068db_29404cuda3std3__45__cpo3endE - _ZN39_INTERNAL_f42c7b1a_4_k_cu_acd068db_29404cute7productE)
_ZN39_INTERNAL_f42c7b1a_4_k_cu_acd068db_29404cute7productE:
	.zero		1
	.type		_ZN39_INTERNAL_f42c7b1a_4_k_cu_acd068db_29404cuda3std3__45__cpo3endE,@object
	.size		_ZN39_INTERNAL_f42c7b1a_4_k_cu_acd068db_29404cuda3std3__45__cpo3endE,(_ZN39_INTERNAL_f42c7b1a_4_k_cu_acd068db_29404cuda3std3__419piecewise_constructE - _ZN39_INTERNAL_f42c7b1a_4_k_cu_acd068db_29404cuda3std3__45__cpo3endE)
_ZN39_INTERNAL_f42c7b1a_4_k_cu_acd068db_29404cuda3std3__45__cpo3endE:
	.zero		1
	.type		_ZN39_INTERNAL_f42c7b1a_4_k_cu_acd068db_29404cuda3std3__419piecewise_constructE,@object
	.size		_ZN39_INTERNAL_f42c7b1a_4_k_cu_acd068db_29404cuda3std3__419piecewise_constructE,(_ZN39_INTERNAL_f42c7b1a_4_k_cu_acd068db_29404cuda3std3__45__cpo4cendE - _ZN39_INTERNAL_f42c7b1a_4_k_cu_acd068db_29404cuda3std3__419piecewise_constructE)
_ZN39_INTERNAL_f42c7b1a_4_k_cu_acd068db_29404cuda3std3__419piecewise_constructE:
	.zero		1
	.type		_ZN39_INTERNAL_f42c7b1a_4_k_cu_acd068db_29404cuda3std3__45__cpo4cendE,@object
	.size		_ZN39_INTERNAL_f42c7b1a_4_k_cu_acd068db_29404cuda3std3__45__cpo4cendE,(_ZN39_INTERNAL_f42c7b1a_4_k_cu_acd068db_29404cuda3std6ranges3__45__cpo4swapE - _ZN39_INTERNAL_f42c7b1a_4_k_cu_acd068db_29404cuda3std3__45__cpo4cendE)
_ZN39_INTERNAL_f42c7b1a_4_k_cu_acd068db_29404cuda3std3__45__cpo4cendE:
	.zero		1
	.type		_ZN39_INTERNAL_f42c7b1a_4_k_cu_acd068db_29404cuda3std6ranges3__45__cpo4swapE,@object
	.size		_ZN39_INTERNAL_f42c7b1a_4_k_cu_acd068db_29404cuda3std6ranges3__45__cpo4swapE,(.L_7 - _ZN39_INTERNAL_f42c7b1a_4_k_cu_acd068db_29404cuda3std6ranges3__45__cpo4swapE)
_ZN39_INTERNAL_f42c7b1a_4_k_cu_acd068db_29404cuda3std6ranges3__45__cpo4swapE:
	.zero		1
.L_7:


//--------------------- .nv.constant0._ZN7cutlass13device_kernelINS_4conv6kernel13ConvUniversalINS1_16ConvProblemShapeILNS1_8OperatorE0ELi3EEENS1_10collective14CollectiveConvINS1_46MainloopSm90TmaGmmaWarpSpecializedImplicitGemmILS5_0ELi14ELi3EN4cute5tupleIJNSA_1CILi2EEENSC_ILi1EEESE_EEENS1_36KernelImplicitTmaWarpSpecializedSm90ELi1EEENSB_IJNSC_ILi128EEESI_NSB_IJNSC_ILi32EEEEEEEEENS_10bfloat16_tESM_NSA_8TiledMMAINSA_8MMA_AtomIJNSA_4SM904GMMA28MMA_64x128x16_F32BF16BF16_SSILNSQ_5MajorE0ELSS_0ELNSQ_7ScaleInE1ELST_1EEEEEENSA_6LayoutINSB_IJSE_SE_SE_EEENSB_IJNSC_ILi0EEESY_SY_EEEEENSB_IJNSA_10UnderscoreES11_S11_EEEEENS7_6detail26Sm90ImplicitGemmTileTraitsINSA_20SM90_TMA_LOAD_IM2COLENSA_14ComposedLayoutINSA_7SwizzleILi2ELi4ELi3EEENSA_18smem_ptr_flag_bitsILi16EEENSW_INSB_IJNSB_IJNSC_ILi8EEENSC_ILi16EEEEEENSB_IJSJ_SE_EEENSB_IJSE_NSC_ILi14EEEEEEEEENSB_IJNSB_IJSJ_NSC_ILi256EEEEEENSB_IJSE_SY_EEENSB_IJSY_NSC_ILi4096EEEEEEEEEEEEEvEENS15_INSA_23SM90_TMA_LOAD_MULTICASTES1Q_vEEEENS_8epilogue10collective6detail29Sm90TmaWarpSpecializedAdapterINS1W_15DefaultEpilogueISM_NSB_IJNSB_IJllllEEESE_SY_EEES21_NS1V_6thread17LinearCombinationISM_Li1EffLNS22_9ScaleType4KindE0ELNS_15FloatRoundStyleE2ESM_EENS_4gemm15EpilogueDefaultEEEEEvvEEEEvNT_6ParamsE --------------------------
	.section	.nv.constant0._ZN7cutlass13device_kernelINS_4conv6kernel13ConvUniversalINS1_16ConvProblemShapeILNS1_8OperatorE0ELi3EEENS1_10collective14CollectiveConvINS1_46MainloopSm90TmaGmmaWarpSpecializedImplicitGemmILS5_0ELi14ELi3EN4cute5tupleIJNSA_1CILi2EEENSC_ILi1EEESE_EEENS1_36KernelImplicitTmaWarpSpecializedSm90ELi1EEENSB_IJNSC_ILi128EEESI_NSB_IJNSC_ILi32EEEEEEEEENS_10bfloat16_tESM_NSA_8TiledMMAINSA_8MMA_AtomIJNSA_4SM904GMMA28MMA_64x128x16_F32BF16BF16_SSILNSQ_5MajorE0ELSS_0ELNSQ_7ScaleInE1ELST_1EEEEEENSA_6LayoutINSB_IJSE_SE_SE_EEENSB_IJNSC_ILi0EEESY_SY_EEEEENSB_IJNSA_10UnderscoreES11_S11_EEEEENS7_6detail26Sm90ImplicitGemmTileTraitsINSA_20SM90_TMA_LOAD_IM2COLENSA_14ComposedLayoutINSA_7SwizzleILi2ELi4ELi3EEENSA_18smem_ptr_flag_bitsILi16EEENSW_INSB_IJNSB_IJNSC_ILi8EEENSC_ILi16EEEEEENSB_IJSJ_SE_EEENSB_IJSE_NSC_ILi14EEEEEEEEENSB_IJNSB_IJSJ_NSC_ILi256EEEEEENSB_IJSE_SY_EEENSB_IJSY_NSC_ILi4096EEEEEEEEEEEEEvEENS15_INSA_23SM90_TMA_LOAD_MULTICASTES1Q_vEEEENS_8epilogue10collective6detail29Sm90TmaWarpSpecializedAdapterINS1W_15DefaultEpilogueISM_NSB_IJNSB_IJllllEEESE_SY_EEES21_NS1V_6thread17LinearCombinationISM_Li1EffLNS22_9ScaleType4KindE0ELNS_15FloatRoundStyleE2ESM_EENS_4gemm15EpilogueDefaultEEEEEvvEEEEvNT_6ParamsE,"a",@progbits
	.sectionflags	@""
	.align	4
.nv.constant0._ZN7cutlass13device_kernelINS_4conv6kernel13ConvUniversalINS1_16ConvProblemShapeILNS1_8OperatorE0ELi3EEENS1_10collective14CollectiveConvINS1_46MainloopSm90TmaGmmaWarpSpecializedImplicitGemmILS5_0ELi14ELi3EN4cute5tupleIJNSA_1CILi2EEENSC_ILi1EEESE_EEENS1_36KernelImplicitTmaWarpSpecializedSm90ELi1EEENSB_IJNSC_ILi128EEESI_NSB_IJNSC_ILi32EEEEEEEEENS_10bfloat16_tESM_NSA_8TiledMMAINSA_8MMA_AtomIJNSA_4SM904GMMA28MMA_64x128x16_F32BF16BF16_SSILNSQ_5MajorE0ELSS_0ELNSQ_7ScaleInE1ELST_1EEEEEENSA_6LayoutINSB_IJSE_SE_SE_EEENSB_IJNSC_ILi0EEESY_SY_EEEEENSB_IJNSA_10UnderscoreES11_S11_EEEEENS7_6detail26Sm90ImplicitGemmTileTraitsINSA_20SM90_TMA_LOAD_IM2COLENSA_14ComposedLayoutINSA_7SwizzleILi2ELi4ELi3EEENSA_18smem_ptr_flag_bitsILi16EEENSW_INSB_IJNSB_IJNSC_ILi8EEENSC_ILi16EEEEEENSB_IJSJ_SE_EEENSB_IJSE_NSC_ILi14EEEEEEEEENSB_IJNSB_IJSJ_NSC_ILi256EEEEEENSB_IJSE_SY_EEENSB_IJSY_NSC_ILi4096EEEEEEEEEEEEEvEENS15_INSA_23SM90_TMA_LOAD_MULTICASTES1Q_vEEEENS_8epilogue10collective6detail29Sm90TmaWarpSpecializedAdapterINS1W_15DefaultEpilogueISM_NSB_IJNSB_IJllllEEESE_SY_EEES21_NS1V_6thread17LinearCombinationISM_Li1EffLNS22_9ScaleType4KindE0ELNS_15FloatRoundStyleE2ESM_EENS_4gemm15EpilogueDefaultEEEEEvvEEEEvNT_6ParamsE:
	.zero		1664


//--------------------- SYMBOLS --------------------------

	.type		.nv.reservedSmem.offset0,@object
	.size		.nv.reservedSmem.offset0,0x4
